	.target	sm_90a

	.elftype	@"ET_EXEC"


//--------------------- .note.nv.tkinfo           --------------------------
	.section	.note.nv.tkinfo,"",@"SHT_NOTE"
	.sectionflags	@"SHF_NOTE_NV_TKINFO"
	.tkinfo
        /*0018*/ 	.word	0x00000002
        /*0030*/ 	.string	""
        /*0030*/ 	.string	"ptxas"
        /*0030*/ 	.string	"Cuda compilation tools, release 13.0, V13.0.88"
        /*0030*/ 	.string	"Build cuda_13.0.r13.0/compiler.36424714_0"
        /*0030*/ 	.string	"-arch sm_90a -m 64 "



//--------------------- .note.nv.cuinfo           --------------------------
	.section	.note.nv.cuinfo,"",@"SHT_NOTE"
	.sectionflags	@"SHF_NOTE_NV_CUINFO"
        /*0018*/ 	.short	0x0002
        /*001a*/ 	.short	0x005a
        /*001c*/ 	.short	0x0082
	.zero		2


//--------------------- .nv.info                  --------------------------
	.section	.nv.info,"",@"SHT_CUDA_INFO"
	.align	4


	//----- nvinfo : EIATTR_REGCOUNT
	.align		4
        /*0000*/ 	.byte	0x04, 0x2f
        /*0002*/ 	.short	(.L_15 - .L_14)
	.align		4
.L_14:
        /*0004*/ 	.word	index@(_ZN7cutlass13device_kernelINS_4gemm6kernel13GemmUniversalIN4cute5tupleIJiiiiEEENS1_10collective13CollectiveMmaINS1_34MainloopSm90TmaGmmaWarpSpecializedILi5ENS5_IJNS4_1CILi1EEENSA_ILi2EEESB_EEENS1_32KernelTmaWarpSpecializedPingpongEEENS5_IJNSA_ILi64EEENSA_ILi128EEENSA_ILi32EEEEEENS_10tfloat32_tENS5_IJlSB_lEEESK_SL_NS4_8TiledMMAINS4_8MMA_AtomIJNS4_4SM904GMMA30MMA_64x128x8_F32TF32TF32_SS_TNILNSP_7ScaleInE1ELSR_1EEEEEENS4_6LayoutINS5_IJSB_SB_SB_EEENS5_IJNSA_ILi0EEESW_SW_EEEEENS5_IJNS4_10UnderscoreESZ_SZ_EEEEENS4_23SM90_TMA_LOAD_MULTICASTENS4_14ComposedLayoutINS4_7SwizzleILi3ELi4ELi3EEENS4_18smem_ptr_flag_bitsILi32EEENSU_INS5_IJNSA_ILi8EEESI_EEENS5_IJSI_SB_EEEEEEEvNS4_8identityENS4_13SM90_TMA_LOADES1C_vS1D_EENS_8epilogue10collective6detail29Sm90TmaWarpSpecializedAdapterINS1H_15DefaultEpilogueISK_SL_SL_NS1G_6thread17LinearCombinationISK_Li1EffLNS1L_9ScaleType4KindE0ELNS_15FloatRoundStyleE2ESK_EENS1_15EpilogueDefaultEEEEEvvEEEEvNT_6ParamsE)
        /*0008*/ 	.word	0x000000a8


	//----- nvinfo : EIATTR_FRAME_SIZE
	.align		4
.L_15:
        /*000c*/ 	.byte	0x04, 0x11
        /*000e*/ 	.short	(.L_17 - .L_16)
	.align		4
.L_16:
        /*0010*/ 	.word	index@(_ZN7cutlass13device_kernelINS_4gemm6kernel13GemmUniversalIN4cute5tupleIJiiiiEEENS1_10collective13CollectiveMmaINS1_34MainloopSm90TmaGmmaWarpSpecializedILi5ENS5_IJNS4_1CILi1EEENSA_ILi2EEESB_EEENS1_32KernelTmaWarpSpecializedPingpongEEENS5_IJNSA_ILi64EEENSA_ILi128EEENSA_ILi32EEEEEENS_10tfloat32_tENS5_IJlSB_lEEESK_SL_NS4_8TiledMMAINS4_8MMA_AtomIJNS4_4SM904GMMA30MMA_64x128x8_F32TF32TF32_SS_TNILNSP_7ScaleInE1ELSR_1EEEEEENS4_6LayoutINS5_IJSB_SB_SB_EEENS5_IJNSA_ILi0EEESW_SW_EEEEENS5_IJNS4_10UnderscoreESZ_SZ_EEEEENS4_23SM90_TMA_LOAD_MULTICASTENS4_14ComposedLayoutINS4_7SwizzleILi3ELi4ELi3EEENS4_18smem_ptr_flag_bitsILi32EEENSU_INS5_IJNSA_ILi8EEESI_EEENS5_IJSI_SB_EEEEEEEvNS4_8identityENS4_13SM90_TMA_LOADES1C_vS1D_EENS_8epilogue10collective6detail29Sm90TmaWarpSpecializedAdapterINS1H_15DefaultEpilogueISK_SL_SL_NS1G_6thread17LinearCombinationISK_Li1EffLNS1L_9ScaleType4KindE0ELNS_15FloatRoundStyleE2ESK_EENS1_15EpilogueDefaultEEEEEvvEEEEvNT_6ParamsE)
        /*0014*/ 	.word	0x00000008


	//----- nvinfo : EIATTR_MIN_STACK_SIZE
	.align		4
.L_17:
        /*0018*/ 	.byte	0x04, 0x12
        /*001a*/ 	.short	(.L_19 - .L_18)
	.align		4
.L_18:
        /*001c*/ 	.word	index@(_ZN7cutlass13device_kernelINS_4gemm6kernel13GemmUniversalIN4cute5tupleIJiiiiEEENS1_10collective13CollectiveMmaINS1_34MainloopSm90TmaGmmaWarpSpecializedILi5ENS5_IJNS4_1CILi1EEENSA_ILi2EEESB_EEENS1_32KernelTmaWarpSpecializedPingpongEEENS5_IJNSA_ILi64EEENSA_ILi128EEENSA_ILi32EEEEEENS_10tfloat32_tENS5_IJlSB_lEEESK_SL_NS4_8TiledMMAINS4_8MMA_AtomIJNS4_4SM904GMMA30MMA_64x128x8_F32TF32TF32_SS_TNILNSP_7ScaleInE1ELSR_1EEEEEENS4_6LayoutINS5_IJSB_SB_SB_EEENS5_IJNSA_ILi0EEESW_SW_EEEEENS5_IJNS4_10UnderscoreESZ_SZ_EEEEENS4_23SM90_TMA_LOAD_MULTICASTENS4_14ComposedLayoutINS4_7SwizzleILi3ELi4ELi3EEENS4_18smem_ptr_flag_bitsILi32EEENSU_INS5_IJNSA_ILi8EEESI_EEENS5_IJSI_SB_EEEEEEEvNS4_8identityENS4_13SM90_TMA_LOADES1C_vS1D_EENS_8epilogue10collective6detail29Sm90TmaWarpSpecializedAdapterINS1H_15DefaultEpilogueISK_SL_SL_NS1G_6thread17LinearCombinationISK_Li1EffLNS1L_9ScaleType4KindE0ELNS_15FloatRoundStyleE2ESK_EENS1_15EpilogueDefaultEEEEEvvEEEEvNT_6ParamsE)
        /*0020*/ 	.word	0x00000008
.L_19:


//--------------------- .nv.compat                --------------------------
	.section	.nv.compat,"",@"SHT_CUDA_COMPAT_INFO"
	.align	4
        /*0000*/ 	.byte	0x02, 0x09, 0x01, 0x00, 0x02, 0x02, 0x04, 0x00, 0x02, 0x05, 0x05, 0x00, 0x03, 0x07, 0x01, 0x01
        /*0010*/ 	.byte	0x02, 0x03, 0x01, 0x00, 0x02, 0x06, 0x01, 0x00, 0x04, 0x0b, 0x08, 0x00, 0x00, 0x00, 0x00, 0x00
        /*0020*/ 	.byte	0x00, 0x00, 0x00, 0x00


//--------------------- .nv.info._ZN7cutlass13device_kernelINS_4gemm6kernel13GemmUniversalIN4cute5tupleIJiiiiEEENS1_10collective13CollectiveMmaINS1_34MainloopSm90TmaGmmaWarpSpecializedILi5ENS5_IJNS4_1CILi1EEENSA_ILi2EEESB_EEENS1_32KernelTmaWarpSpecializedPingpongEEENS5_IJNSA_ILi64EEENSA_ILi128EEENSA_ILi32EEEEEENS_10tfloat32_tENS5_IJlSB_lEEESK_SL_NS4_8TiledMMAINS4_8MMA_AtomIJNS4_4SM904GMMA30MMA_64x128x8_F32TF32TF32_SS_TNILNSP_7ScaleInE1ELSR_1EEEEEENS4_6LayoutINS5_IJSB_SB_SB_EEENS5_IJNSA_ILi0EEESW_SW_EEEEENS5_IJNS4_10UnderscoreESZ_SZ_EEEEENS4_23SM90_TMA_LOAD_MULTICASTENS4_14ComposedLayoutINS4_7SwizzleILi3ELi4ELi3EEENS4_18smem_ptr_flag_bitsILi32EEENSU_INS5_IJNSA_ILi8EEESI_EEENS5_IJSI_SB_EEEEEEEvNS4_8identityENS4_13SM90_TMA_LOADES1C_vS1D_EENS_8epilogue10collective6detail29Sm90TmaWarpSpecializedAdapterINS1H_15DefaultEpilogueISK_SL_SL_NS1G_6thread17LinearCombinationISK_Li1EffLNS1L_9ScaleType4KindE0ELNS_15FloatRoundStyleE2ESK_EENS1_15EpilogueDefaultEEEEEvvEEEEvNT_6ParamsE --------------------------
	.section	.nv.info._ZN7cutlass13device_kernelINS_4gemm6kernel13GemmUniversalIN4cute5tupleIJiiiiEEENS1_10collective13CollectiveMmaINS1_34MainloopSm90TmaGmmaWarpSpecializedILi5ENS5_IJNS4_1CILi1EEENSA_ILi2EEESB_EEENS1_32KernelTmaWarpSpecializedPingpongEEENS5_IJNSA_ILi64EEENSA_ILi128EEENSA_ILi32EEEEEENS_10tfloat32_tENS5_IJlSB_lEEESK_SL_NS4_8TiledMMAINS4_8MMA_AtomIJNS4_4SM904GMMA30MMA_64x128x8_F32TF32TF32_SS_TNILNSP_7ScaleInE1ELSR_1EEEEEENS4_6LayoutINS5_IJSB_SB_SB_EEENS5_IJNSA_ILi0EEESW_SW_EEEEENS5_IJNS4_10UnderscoreESZ_SZ_EEEEENS4_23SM90_TMA_LOAD_MULTICASTENS4_14ComposedLayoutINS4_7SwizzleILi3ELi4ELi3EEENS4_18smem_ptr_flag_bitsILi32EEENSU_INS5_IJNSA_ILi8EEESI_EEENS5_IJSI_SB_EEEEEEEvNS4_8identityENS4_13SM90_TMA_LOADES1C_vS1D_EENS_8epilogue10collective6detail29Sm90TmaWarpSpecializedAdapterINS1H_15DefaultEpilogueISK_SL_SL_NS1G_6thread17LinearCombinationISK_Li1EffLNS1L_9ScaleType4KindE0ELNS_15FloatRoundStyleE2ESK_EENS1_15EpilogueDefaultEEEEEvvEEEEvNT_6ParamsE,"",@"SHT_CUDA_INFO"
	.sectionflags	@""
	.align	4


	//----- nvinfo : EIATTR_CUDA_API_VERSION
	.align		4
        /*0000*/ 	.byte	0x04, 0x37
        /*0002*/ 	.short	(.L_21 - .L_20)
.L_20:
        /*0004*/ 	.word	0x00000082


	//----- nvinfo : EIATTR_KPARAM_INFO
	.align		4
.L_21:
        /*0008*/ 	.byte	0x04, 0x17
        /*000a*/ 	.short	(.L_23 - .L_22)
.L_22:
        /*000c*/ 	.word	0x00000000
        /*0010*/ 	.short	0x0000
        /*0012*/ 	.short	0x0070
        /*0014*/ 	.byte	0x00, 0xf0, 0x01, 0x10


	//----- nvinfo : EIATTR_SPARSE_MMA_MASK
	.align		4
.L_23:
        /*0018*/ 	.byte	0x03, 0x50
        /*001a*/ 	.short	0x0000


	//----- nvinfo : EIATTR_MAXREG_COUNT
	.align		4
        /*001c*/ 	.byte	0x03, 0x1b
        /*001e*/ 	.short	0x00a8


	//----- nvinfo : EIATTR_NUM_BARRIERS
	.align		4
        /*0020*/ 	.byte	0x02, 0x4c
        /*0022*/ 	.byte	0x01
	.zero		1


	//----- nvinfo : EIATTR_EXTERNS
	.align		4
        /*0024*/ 	.byte	0x04, 0x0f
        /*0026*/ 	.short	(.L_25 - .L_24)


	//   ....[0]....
	.align		4
.L_24:
        /*0028*/ 	.word	index@(__assertfail)


	//----- nvinfo : EIATTR_ANNOTATIONS
	.align		4
.L_25:
        /*002c*/ 	.byte	0x04, 0x55
        /*002e*/ 	.short	(.L_27 - .L_26)


	//   ....[0]....
.L_26:
        /*0030*/ 	.word	0x00000001
        /*0034*/ 	.byte	0x60, 0x0d, 0x00, 0x00, 0x01, 0x00, 0x00, 0x00, 0x10, 0x14, 0x00, 0x00, 0x01, 0x00, 0x00, 0x00
        /*0044*/ 	.byte	0x10, 0x63, 0x00, 0x00, 0x01, 0x00, 0x00, 0x00, 0x40, 0x6f, 0x00, 0x00


	//----- nvinfo : EIATTR_MERCURY_ISA_VERSION
	.align		4
.L_27:
        /*0050*/ 	.byte	0x03, 0x5f
        /*0052*/ 	.short	0x0101


	//----- nvinfo : EIATTR_INT_WARP_WIDE_INSTR_OFFSETS
	.align		4
        /*0054*/ 	.byte	0x04, 0x31
        /*0056*/ 	.short	(.L_29 - .L_28)


	//   ....[0]....
.L_28:
        /*0058*/ 	.word	0x00000520


	//   ....[1]....
        /*005c*/ 	.word	0x00000560


	//   ....[2]....
        /*0060*/ 	.word	0x00000690


	//   ....[3]....
        /*0064*/ 	.word	0x000006a0


	//   ....[4]....
        /*0068*/ 	.word	0x000006b0


	//   ....[5]....
        /*006c*/ 	.word	0x000006c0


	//   ....[6]....
        /*0070*/ 	.word	0x00000780


	//   ....[7]....
        /*0074*/ 	.word	0x000007c0


	//   ....[8]....
        /*0078*/ 	.word	0x000020d0


	//----- nvinfo : EIATTR_COOP_GROUP_MASK_REGIDS
	.align		4
.L_29:
        /*007c*/ 	.byte	0x04, 0x29
        /*007e*/ 	.short	(.L_31 - .L_30)


	//   ....[0]....
.L_30:
        /*0080*/ 	.word	0xffffffff


	//   ....[1]....
        /*0084*/ 	.word	0xffffffff


	//   ....[2]....
        /*0088*/ 	.word	0xffffffff


	//   ....[3]....
        /*008c*/ 	.word	0xffffffff


	//   ....[4]....
        /*0090*/ 	.word	0xffffffff


	//   ....[5]....
        /*0094*/ 	.word	0xffffffff


	//   ....[6]....
        /*0098*/ 	.word	0xffffffff


	//----- nvinfo : EIATTR_COOP_GROUP_INSTR_OFFSETS
	.align		4
.L_31:
        /*009c*/ 	.byte	0x04, 0x28
        /*009e*/ 	.short	(.L_33 - .L_32)


	//   ....[0]....
.L_32:
        /*00a0*/ 	.word	0x00000070


	//   ....[1]....
        /*00a4*/ 	.word	0x00000080


	//   ....[2]....
        /*00a8*/ 	.word	0x00000140


	//   ....[3]....
        /*00ac*/ 	.word	0x00000300


	//   ....[4]....
        /*00b0*/ 	.word	0x00000340


	//   ....[5]....
        /*00b4*/ 	.word	0x000003d0


	//   ....[6]....
        /*00b8*/ 	.word	0x00000910


	//----- nvinfo : EIATTR_REG_RECONFIG
	.align		4
.L_33:
        /*00bc*/ 	.byte	0x01, 0x54
	.zero		2


	//----- nvinfo : EIATTR_SYSCALL_OFFSETS
	.align		4
        /*00c0*/ 	.byte	0x04, 0x46
        /*00c2*/ 	.short	(.L_35 - .L_34)


	//   ....[0]....
.L_34:
        /*00c4*/ 	.word	0x00001880


	//----- nvinfo : EIATTR_MBARRIER_INSTR_OFFSETS
	.align		4
.L_35:
        /*00c8*/ 	.byte	0x04, 0x39
        /*00ca*/ 	.short	(.L_37 - .L_36)


	//   ....[0]....
.L_36:
        /*00cc*/ 	.word	0x00000250
        /*00d0*/ 	.word	0x000000ff
        /*00d4*/ 	.word	0x00000000
        /*00d8*/ 	.short	0x0100
        /*00da*/ 	.byte	0x08
	.zero		1


	//   ....[1]....
        /*00dc*/ 	.word	0x00000260
        /*00e0*/ 	.word	0x000000ff
        /*00e4*/ 	.word	0x00000028
        /*00e8*/ 	.short	0x0100
        /*00ea*/ 	.byte	0x08
	.zero		1


	//   ....[2]....
        /*00ec*/ 	.word	0x00000270
        /*00f0*/ 	.word	0x000000ff
        /*00f4*/ 	.word	0x00000008
        /*00f8*/ 	.short	0x0100
        /*00fa*/ 	.byte	0x08
	.zero		1


	//   ....[3]....
        /*00fc*/ 	.word	0x00000280
        /*0100*/ 	.word	0x000000ff
        /*0104*/ 	.word	0x00000030
        /*0108*/ 	.short	0x0100
        /*010a*/ 	.byte	0x08
	.zero		1


	//   ....[4]....
        /*010c*/ 	.word	0x00000290
        /*0110*/ 	.word	0x000000ff
        /*0114*/ 	.word	0x00000010
        /*0118*/ 	.short	0x0100
        /*011a*/ 	.byte	0x08
	.zero		1


	//   ....[5]....
        /*011c*/ 	.word	0x000002a0
        /*0120*/ 	.word	0x000000ff
        /*0124*/ 	.word	0x00000038
        /*0128*/ 	.short	0x0100
        /*012a*/ 	.byte	0x08
	.zero		1


	//   ....[6]....
        /*012c*/ 	.word	0x000002b0
        /*0130*/ 	.word	0x000000ff
        /*0134*/ 	.word	0x00000018
        /*0138*/ 	.short	0x0100
        /*013a*/ 	.byte	0x08
	.zero		1


	//   ....[7]....
        /*013c*/ 	.word	0x000002c0
        /*0140*/ 	.word	0x000000ff
        /*0144*/ 	.word	0x00000040
        /*0148*/ 	.short	0x0100
        /*014a*/ 	.byte	0x08
	.zero		1


	//   ....[8]....
        /*014c*/ 	.word	0x000002d0
        /*0150*/ 	.word	0x000000ff
        /*0154*/ 	.word	0x00000020
        /*0158*/ 	.short	0x0100
        /*015a*/ 	.byte	0x08
	.zero		1


	//   ....[9]....
        /*015c*/ 	.word	0x000002e0
        /*0160*/ 	.word	0x000000ff
        /*0164*/ 	.word	0x00000048
        /*0168*/ 	.short	0x0100
        /*016a*/ 	.byte	0x08
	.zero		1


	//   ....[10]....
        /*016c*/ 	.word	0x000007f0
        /*0170*/ 	.word	0x000000ff
        /*0174*/ 	.word	0x00000080
        /*0178*/ 	.short	0x0100
        /*017a*/ 	.byte	0x08
	.zero		1


	//   ....[11]....
        /*017c*/ 	.word	0x00000870
        /*0180*/ 	.word	0x000000ff
        /*0184*/ 	.word	0x00000088
        /*0188*/ 	.short	0x0100
        /*018a*/ 	.byte	0x08
	.zero		1


	//   ....[12]....
        /*018c*/ 	.word	0x00000890
        /*0190*/ 	.word	0x000000ff
        /*0194*/ 	.word	0x00000060
        /*0198*/ 	.short	0x0100
        /*019a*/ 	.byte	0x09
	.zero		1


	//   ....[13]....
        /*019c*/ 	.word	0x000008a0
        /*01a0*/ 	.word	0x000000ff
        /*01a4*/ 	.word	0x00000068
        /*01a8*/ 	.short	0x0100
        /*01aa*/ 	.byte	0x09
	.zero		1


	//   ....[14]....
        /*01ac*/ 	.word	0x000008b0
        /*01b0*/ 	.word	0x000000ff
        /*01b4*/ 	.word	0x00000070
        /*01b8*/ 	.short	0x0100
        /*01ba*/ 	.byte	0x09
	.zero		1


	//   ....[15]....
        /*01bc*/ 	.word	0x000008c0
        /*01c0*/ 	.word	0x000000ff
        /*01c4*/ 	.word	0x00000078
        /*01c8*/ 	.short	0x0100
        /*01ca*/ 	.byte	0x09
	.zero		1


	//   ....[16]....
        /*01cc*/ 	.word	0x00001740
        /*01d0*/ 	.word	0x000000ff
        /*01d4*/ 	.word	0xfffffff8
        /*01d8*/ 	.short	0x010a
        /*01da*/ 	.byte	0x2b
	.zero		1


	//   ....[17]....
        /*01dc*/ 	.word	0x00001900
        /*01e0*/ 	.word	0x00000003
        /*01e4*/ 	.word	0x00000000
        /*01e8*/ 	.short	0x010a
        /*01ea*/ 	.byte	0x3f
	.zero		1


	//   ....[18]....
        /*01ec*/ 	.word	0x00001960
        /*01f0*/ 	.word	0x00000003
        /*01f4*/ 	.word	0x00000000
        /*01f8*/ 	.short	0x010a
        /*01fa*/ 	.byte	0x3f
	.zero		1


	//   ....[19]....
        /*01fc*/ 	.word	0x00001cc0
        /*0200*/ 	.word	0x000000ff
        /*0204*/ 	.word	0x00000000
        /*0208*/ 	.short	0x010a
        /*020a*/ 	.byte	0x04
	.zero		1


	//   ....[20]....
        /*020c*/ 	.word	0x00001d00
        /*0210*/ 	.word	0x000000ff
        /*0214*/ 	.word	0x00000000
        /*0218*/ 	.short	0x010a
        /*021a*/ 	.byte	0x04
	.zero		1


	//   ....[21]....
        /*021c*/ 	.word	0x00001f60
        /*0220*/ 	.word	0x00000005
        /*0224*/ 	.word	0x00000000
        /*0228*/ 	.short	0x0101
        /*022a*/ 	.byte	0x3f
	.zero		1


	//   ....[22]....
        /*022c*/ 	.word	0x00002070
        /*0230*/ 	.word	0x00000003
        /*0234*/ 	.word	0x00000000
        /*0238*/ 	.short	0x0101
        /*023a*/ 	.byte	0x2e
	.zero		1


	//   ....[23]....
        /*023c*/ 	.word	0x00002170
        /*0240*/ 	.word	0x00000003
        /*0244*/ 	.word	0x00000000
        /*0248*/ 	.short	0x0101
        /*024a*/ 	.byte	0x3f
	.zero		1


	//   ....[24]....
        /*024c*/ 	.word	0x000021f0
        /*0250*/ 	.word	0x000000ff
        /*0254*/ 	.word	0x00000008
        /*0258*/ 	.short	0x010a
        /*025a*/ 	.byte	0x2b
	.zero		1


	//   ....[25]....
        /*025c*/ 	.word	0x00006350
        /*0260*/ 	.word	0x00000000
        /*0264*/ 	.word	0x00000000
        /*0268*/ 	.short	0x0101
        /*026a*/ 	.byte	0x2e
	.zero		1


	//   ....[26]....
        /*026c*/ 	.word	0x00006c80
        /*0270*/ 	.word	0x0000000e
        /*0274*/ 	.word	0x00000028
        /*0278*/ 	.short	0x010a
        /*027a*/ 	.byte	0x3f
	.zero		1


	//   ....[27]....
        /*027c*/ 	.word	0x00007070
        /*0280*/ 	.word	0x00000006
        /*0284*/ 	.word	0x00000088
        /*0288*/ 	.short	0x0101
        /*028a*/ 	.byte	0x3f
	.zero		1


	//   ....[28]....
        /*028c*/ 	.word	0x00007790
        /*0290*/ 	.word	0x00000007
        /*0294*/ 	.word	0x00000000
        /*0298*/ 	.short	0x010a
        /*029a*/ 	.byte	0x3f
	.zero		1


	//   ....[29]....
        /*029c*/ 	.word	0x00007810
        /*02a0*/ 	.word	0x00000006
        /*02a4*/ 	.word	0x00000000
        /*02a8*/ 	.short	0x010a
        /*02aa*/ 	.byte	0x3f
	.zero		1


	//   ....[30]....
        /*02ac*/ 	.word	0x000078a0
        /*02b0*/ 	.word	0x00000007
        /*02b4*/ 	.word	0x00000000
        /*02b8*/ 	.short	0x010a
        /*02ba*/ 	.byte	0x3f
	.zero		1


	//   ....[31]....
        /*02bc*/ 	.word	0x00007930
        /*02c0*/ 	.word	0x00000006
        /*02c4*/ 	.word	0x00000000
        /*02c8*/ 	.short	0x010a
        /*02ca*/ 	.byte	0x3f
	.zero		1


	//   ....[32]....
        /*02cc*/ 	.word	0x000079c0
        /*02d0*/ 	.word	0x00000005
        /*02d4*/ 	.word	0x00000000
        /*02d8*/ 	.short	0x010a
        /*02da*/ 	.byte	0x3f
	.zero		1


	//   ....[33]....
        /*02dc*/ 	.word	0x00007a30
        /*02e0*/ 	.word	0x00000003
        /*02e4*/ 	.word	0xfffffff8
        /*02e8*/ 	.short	0x010a
        /*02ea*/ 	.byte	0x3f
	.zero		1


	//   ....[34]....
        /*02ec*/ 	.word	0x00007a80
        /*02f0*/ 	.word	0x00000003
        /*02f4*/ 	.word	0x00000000
        /*02f8*/ 	.short	0x010a
        /*02fa*/ 	.byte	0x3f
	.zero		1


	//   ....[35]....
        /*02fc*/ 	.word	0x00007ae0
        /*0300*/ 	.word	0x00000005
        /*0304*/ 	.word	0x00000000
        /*0308*/ 	.short	0x010a
        /*030a*/ 	.byte	0x3f
	.zero		1


	//   ....[36]....
        /*030c*/ 	.word	0x00007b40
        /*0310*/ 	.word	0x00000003
        /*0314*/ 	.word	0x00000008
        /*0318*/ 	.short	0x010a
        /*031a*/ 	.byte	0x3f
	.zero		1


	//   ....[37]....
        /*031c*/ 	.word	0x00007c10
        /*0320*/ 	.word	0x0000000e
        /*0324*/ 	.word	0x00000028
        /*0328*/ 	.short	0x010a
        /*032a*/ 	.byte	0x3f
	.zero		1


	//   ....[38]....
        /*032c*/ 	.word	0x00007ce0
        /*0330*/ 	.word	0x00000007
        /*0334*/ 	.word	0x00000000
        /*0338*/ 	.short	0x010a
        /*033a*/ 	.byte	0x3f
	.zero		1


	//   ....[39]....
        /*033c*/ 	.word	0x00007d30
        /*0340*/ 	.word	0x00000006
        /*0344*/ 	.word	0x00000000
        /*0348*/ 	.short	0x010a
        /*034a*/ 	.byte	0x3f
	.zero		1


	//   ....[40]....
        /*034c*/ 	.word	0x00007d80
        /*0350*/ 	.word	0x00000007
        /*0354*/ 	.word	0x00000000
        /*0358*/ 	.short	0x010a
        /*035a*/ 	.byte	0x3f
	.zero		1


	//   ....[41]....
        /*035c*/ 	.word	0x00007dd0
        /*0360*/ 	.word	0x00000006
        /*0364*/ 	.word	0x00000000
        /*0368*/ 	.short	0x010a
        /*036a*/ 	.byte	0x3f
	.zero		1


	//----- nvinfo : EIATTR_NUM_MBARRIERS
	.align		4
.L_37:
        /*036c*/ 	.byte	0x03, 0x38
        /*036e*/ 	.short	0x0010


	//----- nvinfo : EIATTR_EXIT_INSTR_OFFSETS
	.align		4
        /*0370*/ 	.byte	0x04, 0x1c
        /*0372*/ 	.short	(.L_39 - .L_38)


	//   ....[0]....
.L_38:
        /*0374*/ 	.word	0x000013a0


	//   ....[1]....
        /*0378*/ 	.word	0x00001400


	//   ....[2]....
        /*037c*/ 	.word	0x00006970


	//   ....[3]....
        /*0380*/ 	.word	0x000069a0


	//   ....[4]....
        /*0384*/ 	.word	0x00007a10


	//----- nvinfo : EIATTR_MAX_THREADS
	.align		4
.L_39:
        /*0388*/ 	.byte	0x04, 0x05
        /*038a*/ 	.short	(.L_41 - .L_40)
.L_40:
        /*038c*/ 	.word	0x00000180
        /*0390*/ 	.word	0x00000001
        /*0394*/ 	.word	0x00000001


	//----- nvinfo : EIATTR_CRS_STACK_SIZE
	.align		4
.L_41:
        /*0398*/ 	.byte	0x04, 0x1e
        /*039a*/ 	.short	(.L_43 - .L_42)
.L_42:
        /*039c*/ 	.word	0x00000000


	//----- nvinfo : EIATTR_CBANK_PARAM_SIZE
	.align		4
.L_43:
        /*03a0*/ 	.byte	0x03, 0x19
        /*03a2*/ 	.short	0x0470


	//----- nvinfo : EIATTR_PARAM_CBANK
	.align		4
        /*03a4*/ 	.byte	0x04, 0x0a
        /*03a6*/ 	.short	(.L_45 - .L_44)
	.align		4
.L_44:
        /*03a8*/ 	.word	index@(.nv.constant0._ZN7cutlass13device_kernelINS_4gemm6kernel13GemmUniversalIN4cute5tupleIJiiiiEEENS1_10collective13CollectiveMmaINS1_34MainloopSm90TmaGmmaWarpSpecializedILi5ENS5_IJNS4_1CILi1EEENSA_ILi2EEESB_EEENS1_32KernelTmaWarpSpecializedPingpongEEENS5_IJNSA_ILi64EEENSA_ILi128EEENSA_ILi32EEEEEENS_10tfloat32_tENS5_IJlSB_lEEESK_SL_NS4_8TiledMMAINS4_8MMA_AtomIJNS4_4SM904GMMA30MMA_64x128x8_F32TF32TF32_SS_TNILNSP_7ScaleInE1ELSR_1EEEEEENS4_6LayoutINS5_IJSB_SB_SB_EEENS5_IJNSA_ILi0EEESW_SW_EEEEENS5_IJNS4_10UnderscoreESZ_SZ_EEEEENS4_23SM90_TMA_LOAD_MULTICASTENS4_14ComposedLayoutINS4_7SwizzleILi3ELi4ELi3EEENS4_18smem_ptr_flag_bitsILi32EEENSU_INS5_IJNSA_ILi8EEESI_EEENS5_IJSI_SB_EEEEEEEvNS4_8identityENS4_13SM90_TMA_LOADES1C_vS1D_EENS_8epilogue10collective6detail29Sm90TmaWarpSpecializedAdapterINS1H_15DefaultEpilogueISK_SL_SL_NS1G_6thread17LinearCombinationISK_Li1EffLNS1L_9ScaleType4KindE0ELNS_15FloatRoundStyleE2ESK_EENS1_15EpilogueDefaultEEEEEvvEEEEvNT_6ParamsE)
        /*03ac*/ 	.short	0x0210
        /*03ae*/ 	.short	0x0470


	//----- nvinfo : EIATTR_SW_WAR
	.align		4
.L_45:
        /*03b0*/ 	.byte	0x04, 0x36
        /*03b2*/ 	.short	(.L_47 - .L_46)
.L_46:
        /*03b4*/ 	.word	0x00000008
.L_47:


//--------------------- .nv.callgraph             --------------------------
	.section	.nv.callgraph,"",@"SHT_CUDA_CALLGRAPH"
	.align	4
	.sectionentsize	8
	.align		4
        /*0000*/ 	.word	0x00000000
	.align		4
        /*0004*/ 	.word	0xffffffff
	.align		4
        /*0008*/ 	.word	index@(_ZN7cutlass13device_kernelINS_4gemm6kernel13GemmUniversalIN4cute5tupleIJiiiiEEENS1_10collective13CollectiveMmaINS1_34MainloopSm90TmaGmmaWarpSpecializedILi5ENS5_IJNS4_1CILi1EEENSA_ILi2EEESB_EEENS1_32KernelTmaWarpSpecializedPingpongEEENS5_IJNSA_ILi64EEENSA_ILi128EEENSA_ILi32EEEEEENS_10tfloat32_tENS5_IJlSB_lEEESK_SL_NS4_8TiledMMAINS4_8MMA_AtomIJNS4_4SM904GMMA30MMA_64x128x8_F32TF32TF32_SS_TNILNSP_7ScaleInE1ELSR_1EEEEEENS4_6LayoutINS5_IJSB_SB_SB_EEENS5_IJNSA_ILi0EEESW_SW_EEEEENS5_IJNS4_10UnderscoreESZ_SZ_EEEEENS4_23SM90_TMA_LOAD_MULTICASTENS4_14ComposedLayoutINS4_7SwizzleILi3ELi4ELi3EEENS4_18smem_ptr_flag_bitsILi32EEENSU_INS5_IJNSA_ILi8EEESI_EEENS5_IJSI_SB_EEEEEEEvNS4_8identityENS4_13SM90_TMA_LOADES1C_vS1D_EENS_8epilogue10collective6detail29Sm90TmaWarpSpecializedAdapterINS1H_15DefaultEpilogueISK_SL_SL_NS1G_6thread17LinearCombinationISK_Li1EffLNS1L_9ScaleType4KindE0ELNS_15FloatRoundStyleE2ESK_EENS1_15EpilogueDefaultEEEEEvvEEEEvNT_6ParamsE)
	.align		4
        /*000c*/ 	.word	index@(__assertfail)
	.align		4
        /*0010*/ 	.word	0x00000000
	.align		4
        /*0014*/ 	.word	0xfffffffe
	.align		4
        /*0018*/ 	.word	0x00000000
	.align		4
        /*001c*/ 	.word	0xfffffffd
	.align		4
        /*0020*/ 	.word	0x00000000
	.align		4
        /*0024*/ 	.word	0xfffffffc


//--------------------- .nv.constant4             --------------------------
	.section	.nv.constant4,"a",@progbits
	.align	8
	.align		8
.nv.constant4:
        /*0000*/ 	.dword	__assertfail
	.align		8
        /*0008*/ 	.dword	__unnamed_1
	.align		8
        /*0010*/ 	.dword	_ZN39_INTERNAL_741e5be5_4_k_cu_b09bbfc7_64004cuda3std3__45__cpo5beginE
	.align		8
        /*0018*/ 	.dword	_ZN39_INTERNAL_741e5be5_4_k_cu_b09bbfc7_64004cuda3std3__45__cpo3endE
	.align		8
        /*0020*/ 	.dword	_ZN39_INTERNAL_741e5be5_4_k_cu_b09bbfc7_64004cuda3std3__45__cpo6cbeginE
	.align		8
        /*0028*/ 	.dword	_ZN39_INTERNAL_741e5be5_4_k_cu_b09bbfc7_64004cuda3std3__45__cpo4cendE
	.align		8
        /*0030*/ 	.dword	_ZN39_INTERNAL_741e5be5_4_k_cu_b09bbfc7_64004cuda3std3__441_GLOBAL__N__741e5be5_4_k_cu_b09bbfc7_64006ignoreE
	.align		8
        /*0038*/ 	.dword	_ZN39_INTERNAL_741e5be5_4_k_cu_b09bbfc7_64004cuda3std3__419piecewise_constructE
	.align		8
        /*0040*/ 	.dword	_ZN39_INTERNAL_741e5be5_4_k_cu_b09bbfc7_64004cuda3std3__48in_placeE
	.align		8
        /*0048*/ 	.dword	_ZN39_INTERNAL_741e5be5_4_k_cu_b09bbfc7_64004cuda3std6ranges3__45__cpo4swapE
	.align		8
        /*0050*/ 	.dword	_ZN39_INTERNAL_741e5be5_4_k_cu_b09bbfc7_64004cuda3std6ranges3__45__cpo9iter_moveE
	.align		8
        /*0058*/ 	.dword	_ZN39_INTERNAL_741e5be5_4_k_cu_b09bbfc7_64004cute7productE
	.align		8
        /*0060*/ 	.dword	_ZN39_INTERNAL_741e5be5_4_k_cu_b09bbfc7_64004cute1_E
	.align		8
        /*0068*/ 	.dword	$str$22
	.align		8
        /*0070*/ 	.dword	$str$23


//--------------------- .text._ZN7cutlass13device_kernelINS_4gemm6kernel13GemmUniversalIN4cute5tupleIJiiiiEEENS1_10collective13CollectiveMmaINS1_34MainloopSm90TmaGmmaWarpSpecializedILi5ENS5_IJNS4_1CILi1EEENSA_ILi2EEESB_EEENS1_32KernelTmaWarpSpecializedPingpongEEENS5_IJNSA_ILi64EEENSA_ILi128EEENSA_ILi32EEEEEENS_10tfloat32_tENS5_IJlSB_lEEESK_SL_NS4_8TiledMMAINS4_8MMA_AtomIJNS4_4SM904GMMA30MMA_64x128x8_F32TF32TF32_SS_TNILNSP_7ScaleInE1ELSR_1EEEEEENS4_6LayoutINS5_IJSB_SB_SB_EEENS5_IJNSA_ILi0EEESW_SW_EEEEENS5_IJNS4_10UnderscoreESZ_SZ_EEEEENS4_23SM90_TMA_LOAD_MULTICASTENS4_14ComposedLayoutINS4_7SwizzleILi3ELi4ELi3EEENS4_18smem_ptr_flag_bitsILi32EEENSU_INS5_IJNSA_ILi8EEESI_EEENS5_IJSI_SB_EEEEEEEvNS4_8identityENS4_13SM90_TMA_LOADES1C_vS1D_EENS_8epilogue10collective6detail29Sm90TmaWarpSpecializedAdapterINS1H_15DefaultEpilogueISK_SL_SL_NS1G_6thread17LinearCombinationISK_Li1EffLNS1L_9ScaleType4KindE0ELNS_15FloatRoundStyleE2ESK_EENS1_15EpilogueDefaultEEEEEvvEEEEvNT_6ParamsE --------------------------
	.section	.text._ZN7cutlass13device_kernelINS_4gemm6kernel13GemmUniversalIN4cute5tupleIJiiiiEEENS1_10collective13CollectiveMmaINS1_34MainloopSm90TmaGmmaWarpSpecializedILi5ENS5_IJNS4_1CILi1EEENSA_ILi2EEESB_EEENS1_32KernelTmaWarpSpecializedPingpongEEENS5_IJNSA_ILi64EEENSA_ILi128EEENSA_ILi32EEEEEENS_10tfloat32_tENS5_IJlSB_lEEESK_SL_NS4_8TiledMMAINS4_8MMA_AtomIJNS4_4SM904GMMA30MMA_64x128x8_F32TF32TF32_SS_TNILNSP_7ScaleInE1ELSR_1EEEEEENS4_6LayoutINS5_IJSB_SB_SB_EEENS5_IJNSA_ILi0EEESW_SW_EEEEENS5_IJNS4_10UnderscoreESZ_SZ_EEEEENS4_23SM90_TMA_LOAD_MULTICASTENS4_14ComposedLayoutINS4_7SwizzleILi3ELi4ELi3EEENS4_18smem_ptr_flag_bitsILi32EEENSU_INS5_IJNSA_ILi8EEESI_EEENS5_IJSI_SB_EEEEEEEvNS4_8identityENS4_13SM90_TMA_LOADES1C_vS1D_EENS_8epilogue10collective6detail29Sm90TmaWarpSpecializedAdapterINS1H_15DefaultEpilogueISK_SL_SL_NS1G_6thread17LinearCombinationISK_Li1EffLNS1L_9ScaleType4KindE0ELNS_15FloatRoundStyleE2ESK_EENS1_15EpilogueDefaultEEEEEvvEEEEvNT_6ParamsE,"ax",@progbits
	.align	128
.text._ZN7cutlass13device_kernelINS_4gemm6kernel13GemmUniversalIN4cute5tupleIJiiiiEEENS1_10collective13CollectiveMmaINS1_34MainloopSm90TmaGmmaWarpSpecializedILi5ENS5_IJNS4_1CILi1EEENSA_ILi2EEESB_EEENS1_32KernelTmaWarpSpecializedPingpongEEENS5_IJNSA_ILi64EEENSA_ILi128EEENSA_ILi32EEEEEENS_10tfloat32_tENS5_IJlSB_lEEESK_SL_NS4_8TiledMMAINS4_8MMA_AtomIJNS4_4SM904GMMA30MMA_64x128x8_F32TF32TF32_SS_TNILNSP_7ScaleInE1ELSR_1EEEEEENS4_6LayoutINS5_IJSB_SB_SB_EEENS5_IJNSA_ILi0EEESW_SW_EEEEENS5_IJNS4_10UnderscoreESZ_SZ_EEEEENS4_23SM90_TMA_LOAD_MULTICASTENS4_14ComposedLayoutINS4_7SwizzleILi3ELi4ELi3EEENS4_18smem_ptr_flag_bitsILi32EEENSU_INS5_IJNSA_ILi8EEESI_EEENS5_IJSI_SB_EEEEEEEvNS4_8identityENS4_13SM90_TMA_LOADES1C_vS1D_EENS_8epilogue10collective6detail29Sm90TmaWarpSpecializedAdapterINS1H_15DefaultEpilogueISK_SL_SL_NS1G_6thread17LinearCombinationISK_Li1EffLNS1L_9ScaleType4KindE0ELNS_15FloatRoundStyleE2ESK_EENS1_15EpilogueDefaultEEEEEvvEEEEvNT_6ParamsE:
        .type           _ZN7cutlass13device_kernelINS_4gemm6kernel13GemmUniversalIN4cute5tupleIJiiiiEEENS1_10collective13CollectiveMmaINS1_34MainloopSm90TmaGmmaWarpSpecializedILi5ENS5_IJNS4_1CILi1EEENSA_ILi2EEESB_EEENS1_32KernelTmaWarpSpecializedPingpongEEENS5_IJNSA_ILi64EEENSA_ILi128EEENSA_ILi32EEEEEENS_10tfloat32_tENS5_IJlSB_lEEESK_SL_NS4_8TiledMMAINS4_8MMA_AtomIJNS4_4SM904GMMA30MMA_64x128x8_F32TF32TF32_SS_TNILNSP_7ScaleInE1ELSR_1EEEEEENS4_6LayoutINS5_IJSB_SB_SB_EEENS5_IJNSA_ILi0EEESW_SW_EEEEENS5_IJNS4_10UnderscoreESZ_SZ_EEEEENS4_23SM90_TMA_LOAD_MULTICASTENS4_14ComposedLayoutINS4_7SwizzleILi3ELi4ELi3EEENS4_18smem_ptr_flag_bitsILi32EEENSU_INS5_IJNSA_ILi8EEESI_EEENS5_IJSI_SB_EEEEEEEvNS4_8identityENS4_13SM90_TMA_LOADES1C_vS1D_EENS_8epilogue10collective6detail29Sm90TmaWarpSpecializedAdapterINS1H_15DefaultEpilogueISK_SL_SL_NS1G_6thread17LinearCombinationISK_Li1EffLNS1L_9ScaleType4KindE0ELNS_15FloatRoundStyleE2ESK_EENS1_15EpilogueDefaultEEEEEvvEEEEvNT_6ParamsE,@function
        .size           _ZN7cutlass13device_kernelINS_4gemm6kernel13GemmUniversalIN4cute5tupleIJiiiiEEENS1_10collective13CollectiveMmaINS1_34MainloopSm90TmaGmmaWarpSpecializedILi5ENS5_IJNS4_1CILi1EEENSA_ILi2EEESB_EEENS1_32KernelTmaWarpSpecializedPingpongEEENS5_IJNSA_ILi64EEENSA_ILi128EEENSA_ILi32EEEEEENS_10tfloat32_tENS5_IJlSB_lEEESK_SL_NS4_8TiledMMAINS4_8MMA_AtomIJNS4_4SM904GMMA30MMA_64x128x8_F32TF32TF32_SS_TNILNSP_7ScaleInE1ELSR_1EEEEEENS4_6LayoutINS5_IJSB_SB_SB_EEENS5_IJNSA_ILi0EEESW_SW_EEEEENS5_IJNS4_10UnderscoreESZ_SZ_EEEEENS4_23SM90_TMA_LOAD_MULTICASTENS4_14ComposedLayoutINS4_7SwizzleILi3ELi4ELi3EEENS4_18smem_ptr_flag_bitsILi32EEENSU_INS5_IJNSA_ILi8EEESI_EEENS5_IJSI_SB_EEEEEEEvNS4_8identityENS4_13SM90_TMA_LOADES1C_vS1D_EENS_8epilogue10collective6detail29Sm90TmaWarpSpecializedAdapterINS1H_15DefaultEpilogueISK_SL_SL_NS1G_6thread17LinearCombinationISK_Li1EffLNS1L_9ScaleType4KindE0ELNS_15FloatRoundStyleE2ESK_EENS1_15EpilogueDefaultEEEEEvvEEEEvNT_6ParamsE,(.L_x_203 - _ZN7cutlass13device_kernelINS_4gemm6kernel13GemmUniversalIN4cute5tupleIJiiiiEEENS1_10collective13CollectiveMmaINS1_34MainloopSm90TmaGmmaWarpSpecializedILi5ENS5_IJNS4_1CILi1EEENSA_ILi2EEESB_EEENS1_32KernelTmaWarpSpecializedPingpongEEENS5_IJNSA_ILi64EEENSA_ILi128EEENSA_ILi32EEEEEENS_10tfloat32_tENS5_IJlSB_lEEESK_SL_NS4_8TiledMMAINS4_8MMA_AtomIJNS4_4SM904GMMA30MMA_64x128x8_F32TF32TF32_SS_TNILNSP_7ScaleInE1ELSR_1EEEEEENS4_6LayoutINS5_IJSB_SB_SB_EEENS5_IJNSA_ILi0EEESW_SW_EEEEENS5_IJNS4_10UnderscoreESZ_SZ_EEEEENS4_23SM90_TMA_LOAD_MULTICASTENS4_14ComposedLayoutINS4_7SwizzleILi3ELi4ELi3EEENS4_18smem_ptr_flag_bitsILi32EEENSU_INS5_IJNSA_ILi8EEESI_EEENS5_IJSI_SB_EEEEEEEvNS4_8identityENS4_13SM90_TMA_LOADES1C_vS1D_EENS_8epilogue10collective6detail29Sm90TmaWarpSpecializedAdapterINS1H_15DefaultEpilogueISK_SL_SL_NS1G_6thread17LinearCombinationISK_Li1EffLNS1L_9ScaleType4KindE0ELNS_15FloatRoundStyleE2ESK_EENS1_15EpilogueDefaultEEEEEvvEEEEvNT_6ParamsE)
        .other          _ZN7cutlass13device_kernelINS_4gemm6kernel13GemmUniversalIN4cute5tupleIJiiiiEEENS1_10collective13CollectiveMmaINS1_34MainloopSm90TmaGmmaWarpSpecializedILi5ENS5_IJNS4_1CILi1EEENSA_ILi2EEESB_EEENS1_32KernelTmaWarpSpecializedPingpongEEENS5_IJNSA_ILi64EEENSA_ILi128EEENSA_ILi32EEEEEENS_10tfloat32_tENS5_IJlSB_lEEESK_SL_NS4_8TiledMMAINS4_8MMA_AtomIJNS4_4SM904GMMA30MMA_64x128x8_F32TF32TF32_SS_TNILNSP_7ScaleInE1ELSR_1EEEEEENS4_6LayoutINS5_IJSB_SB_SB_EEENS5_IJNSA_ILi0EEESW_SW_EEEEENS5_IJNS4_10UnderscoreESZ_SZ_EEEEENS4_23SM90_TMA_LOAD_MULTICASTENS4_14ComposedLayoutINS4_7SwizzleILi3ELi4ELi3EEENS4_18smem_ptr_flag_bitsILi32EEENSU_INS5_IJNSA_ILi8EEESI_EEENS5_IJSI_SB_EEEEEEEvNS4_8identityENS4_13SM90_TMA_LOADES1C_vS1D_EENS_8epilogue10collective6detail29Sm90TmaWarpSpecializedAdapterINS1H_15DefaultEpilogueISK_SL_SL_NS1G_6thread17LinearCombinationISK_Li1EffLNS1L_9ScaleType4KindE0ELNS_15FloatRoundStyleE2ESK_EENS1_15EpilogueDefaultEEEEEvvEEEEvNT_6ParamsE,@"STO_CUDA_ENTRY STV_DEFAULT"
_ZN7cutlass13device_kernelINS_4gemm6kernel13GemmUniversalIN4cute5tupleIJiiiiEEENS1_10collective13CollectiveMmaINS1_34MainloopSm90TmaGmmaWarpSpecializedILi5ENS5_IJNS4_1CILi1EEENSA_ILi2EEESB_EEENS1_32KernelTmaWarpSpecializedPingpongEEENS5_IJNSA_ILi64EEENSA_ILi128EEENSA_ILi32EEEEEENS_10tfloat32_tENS5_IJlSB_lEEESK_SL_NS4_8TiledMMAINS4_8MMA_AtomIJNS4_4SM904GMMA30MMA_64x128x8_F32TF32TF32_SS_TNILNSP_7ScaleInE1ELSR_1EEEEEENS4_6LayoutINS5_IJSB_SB_SB_EEENS5_IJNSA_ILi0EEESW_SW_EEEEENS5_IJNS4_10UnderscoreESZ_SZ_EEEEENS4_23SM90_TMA_LOAD_MULTICASTENS4_14ComposedLayoutINS4_7SwizzleILi3ELi4ELi3EEENS4_18smem_ptr_flag_bitsILi32EEENSU_INS5_IJNSA_ILi8EEESI_EEENS5_IJSI_SB_EEEEEEEvNS4_8identityENS4_13SM90_TMA_LOADES1C_vS1D_EENS_8epilogue10collective6detail29Sm90TmaWarpSpecializedAdapterINS1H_15DefaultEpilogueISK_SL_SL_NS1G_6thread17LinearCombinationISK_Li1EffLNS1L_9ScaleType4KindE0ELNS_15FloatRoundStyleE2ESK_EENS1_15EpilogueDefaultEEEEEvvEEEEvNT_6ParamsE:
[----:B------:R-:W0:Y:S02]  /*0000*/  LDC R1, c[0x0][0x28] ;  /* 0x00000a00ff017b82 */ /* 0x000e240000000800 */
[----:B0-----:R-:W-:Y:S01]  /*0010*/  VIADD R1, R1, 0xfffffff8 ;  /* 0xfffffff801017836 */ /* 0x001fe20000000000 */
[----:B------:R-:W0:Y:S01]  /*0020*/  S2R R4, SR_TID.X ;  /* 0x0000000000047919 */ /* 0x000e220000002100 */
[----:B------:R-:W-:Y:S01]  /*0030*/  ELECT P0, URZ, PT ;  /* 0x00000000003f782f */ /* 0x000fe20003800000 */
[----:B------:R-:W-:Y:S01]  /*0040*/  BSSY B0, `(.L_x_0) ;  /* 0x000000f000007945 */ /* 0x000fe20003800000 */
[--C-:B0-----:R-:W-:Y:S02]  /*0050*/  SHF.R.U32.HI R0, RZ, 0x5, R4.reuse ;  /* 0x00000005ff007819 */ /* 0x101fe40000011604 */
[----:B------:R-:W-:-:S03]  /*0060*/  SHF.R.U32.HI R7, RZ, 0x7, R4 ;  /* 0x00000007ff077819 */ /* 0x000fc60000011604 */
[----:B------:R-:W0:Y:S04]  /*0070*/  SHFL.IDX PT, R2, R0, RZ, 0x1f ;  /* 0x00001fff00027589 */ /* 0x000e2800000e0000 */
[----:B------:R1:W2:Y:S01]  /*0080*/  SHFL.IDX PT, R8, R7, RZ, 0x1f ;  /* 0x00001fff07087589 */ /* 0x0002a200000e0000 */
[----:B0-----:R-:W-:-:S13]  /*0090*/  ISETP.NE.OR P0, PT, R2, RZ, !P0 ;  /* 0x000000ff0200720c */ /* 0x001fda0004705670 */
[----:B-12---:R-:W-:Y:S05]  /*00a0*/  @P0 BRA `(.L_x_1) ;  /* 0x0000000000200947 */ /* 0x006fea0003800000 */
[----:B------:R-:W-:Y:S02]  /*00b0*/  ULDC.64 UR4, c[0x0][0x198] ;  /* 0x0000660000047ab9 */ /* 0x000fe40000000a00 */
[----:B------:R-:W-:Y:S02]  /*00c0*/  UIADD3 UR6, UP0, UR4, 0xf0, URZ ;  /* 0x000000f004067890 */ /* 0x000fe4000ff1e03f */
[----:B------:R-:W-:Y:S02]  /*00d0*/  UIADD3 UR4, UP1, UR4, 0x1f0, URZ ;  /* 0x000001f004047890 */ /* 0x000fe4000ff3e03f */
[----:B------:R-:W-:Y:S02]  /*00e0*/  UIADD3.X UR7, URZ, UR5, URZ, UP0, !UPT ;  /* 0x000000053f077290 */ /* 0x000fe400087fe43f */
[----:B------:R-:W-:-:S07]  /*00f0*/  UIADD3.X UR5, URZ, UR5, URZ, UP1, !UPT ;  /* 0x000000053f057290 */ /* 0x000fce0008ffe43f */
[----:B------:R0:W-:Y:S02]  /*0100*/  UTMACCTL.PF [UR6] ;  /* 0x00000000060079b9 */ /* 0x0001e40008040000 */
[----:B------:R0:W-:Y:S02]  /*0110*/  UTMACCTL.PF [UR4] ;  /* 0x00000000040079b9 */ /* 0x0001e40008040000 */
[----:B0-----:R-:W-:Y:S01]  /*0120*/  NOP ;  /* 0x0000000000007918 */ /* 0x001fe20000000000 */
.L_x_1:
[----:B------:R-:W-:Y:S05]  /*0130*/  BSYNC B0 ;  /* 0x0000000000007941 */ /* 0x000fea0003800000 */
.L_x_0:
[----:B------:R-:W0:Y:S01]  /*0140*/  SHFL.IDX PT, R9, R0, RZ, 0x1f ;  /* 0x00001fff00097589 */ /* 0x000e2200000e0000 */
[----:B------:R-:W-:Y:S02]  /*0150*/  SHF.R.S32.HI R3, RZ, 0x1f, R4 ;  /* 0x0000001fff037819 */ /* 0x000fe40000011404 */
[----:B0-----:R-:W-:-:S13]  /*0160*/  ISETP.NE.AND P0, PT, R9, RZ, PT ;  /* 0x000000ff0900720c */ /* 0x001fda0003f05270 */
[----:B------:R-:W-:Y:S05]  /*0170*/  @P0 BRA `(.L_x_2) ;  /* 0x0000000000600947 */ /* 0x000fea0003800000 */
[----:B------:R-:W0:Y:S01]  /*0180*/  S2UR UR8, SR_CgaCtaId ;  /* 0x00000000000879c3 */ /* 0x000e220000008800 */
[----:B------:R-:W-:Y:S01]  /*0190*/  UMOV UR4, 0x400 ;  /* 0x0000040000047882 */ /* 0x000fe20000000000 */
[----:B------:R-:W-:Y:S01]  /*01a0*/  UMOV UR5, 0x1 ;  /* 0x0000000100057882 */ /* 0x000fe20000000000 */
[----:B------:R-:W-:Y:S01]  /*01b0*/  UMOV UR6, 0x2 ;  /* 0x0000000200067882 */ /* 0x000fe20000000000 */
[----:B------:R-:W-:Y:S01]  /*01c0*/  ELECT P0, URZ, PT ;  /* 0x00000000003f782f */ /* 0x000fe20003800000 */
[----:B------:R-:W-:-:S04]  /*01d0*/  UIADD3 UR6, -UR6, 0x100000, URZ ;  /* 0x0010000006067890 */ /* 0x000fc8000fffe13f */
[----:B------:R-:W-:Y:S02]  /*01e0*/  USHF.L.U32 UR7, UR6, 0xb, URZ ;  /* 0x0000000b06077899 */ /* 0x000fe4000800063f */
[----:B------:R-:W-:Y:S02]  /*01f0*/  USHF.L.U32 UR6, UR6, 0x1, URZ ;  /* 0x0000000106067899 */ /* 0x000fe4000800063f */
[----:B0-----:R-:W-:Y:S02]  /*0200*/  ULEA UR8, UR8, UR4, 0x18 ;  /* 0x0000000408087291 */ /* 0x001fe4000f8ec03f */
[----:B------:R-:W-:-:S04]  /*0210*/  UIADD3 UR4, -UR5, 0x100000, URZ ;  /* 0x0010000005047890 */ /* 0x000fc8000fffe13f */
[----:B------:R-:W-:Y:S02]  /*0220*/  USHF.L.U32 UR5, UR4, 0xb, URZ ;  /* 0x0000000b04057899 */ /* 0x000fe4000800063f */
[----:B------:R-:W-:Y:S01]  /*0230*/  USHF.L.U32 UR4, UR4, 0x1, URZ ;  /* 0x0000000104047899 */ /* 0x000fe2000800063f */
[----:B------:R-:W0:Y:S11]  /*0240*/  FENCE.VIEW.ASYNC.S ;  /* 0x00000000000073c6 */ /* 0x000e360000000000 */
[----:B0-----:R0:W1:Y:S01]  /*0250*/  SYNCS.EXCH.64 URZ, [UR8], UR4 ;  /* 0x00000004083f75b2 */ /* 0x0010620008000100 */
[----:B------:R0:W2:Y:S01]  /*0260*/  SYNCS.EXCH.64 URZ, [UR8+0x28], UR6 ;  /* 0x00002806083f75b2 */ /* 0x0000a20008000100 */
[----:B------:R0:W3:Y:S01]  /*0270*/  SYNCS.EXCH.64 URZ, [UR8+0x8], UR4 ;  /* 0x00000804083f75b2 */ /* 0x0000e20008000100 */
[----:B------:R0:W4:Y:S01]  /*0280*/  SYNCS.EXCH.64 URZ, [UR8+0x30], UR6 ;  /* 0x00003006083f75b2 */ /* 0x0001220008000100 */
[----:B------:R0:W0:Y:S01]  /*0290*/  SYNCS.EXCH.64 URZ, [UR8+0x10], UR4 ;  /* 0x00001004083f75b2 */ /* 0x0000220008000100 */
[----:B------:R0:W0:Y:S01]  /*02a0*/  SYNCS.EXCH.64 URZ, [UR8+0x38], UR6 ;  /* 0x00003806083f75b2 */ /* 0x0000220008000100 */
[----:B------:R0:W0:Y:S01]  /*02b0*/  SYNCS.EXCH.64 URZ, [UR8+0x18], UR4 ;  /* 0x00001804083f75b2 */ /* 0x0000220008000100 */
[----:B------:R0:W0:Y:S01]  /*02c0*/  SYNCS.EXCH.64 URZ, [UR8+0x40], UR6 ;  /* 0x00004006083f75b2 */ /* 0x0000220008000100 */
[----:B------:R0:W0:Y:S01]  /*02d0*/  SYNCS.EXCH.64 URZ, [UR8+0x20], UR4 ;  /* 0x00002004083f75b2 */ /* 0x0000220008000100 */
[----:B------:R0:W0:Y:S01]  /*02e0*/  SYNCS.EXCH.64 URZ, [UR8+0x48], UR6 ;  /* 0x00004806083f75b2 */ /* 0x0000220008000100 */
[----:B------:R-:W-:Y:S01]  /*02f0*/  NOP ;  /* 0x0000000000007918 */ /* 0x000fe20000000000 */
.L_x_2:
[----:B------:R-:W5:Y:S01]  /*0300*/  SHFL.IDX PT, R12, R0, RZ, 0x1f ;  /* 0x00001fff000c7589 */ /* 0x000f6200000e0000 */
[----:B------:R-:W-:Y:S01]  /*0310*/  LEA.HI R3, R3, R4, RZ, 0x7 ;  /* 0x0000000403037211 */ /* 0x000fe200078f38ff */
[----:B------:R-:W1:Y:S01]  /*0320*/  S2UR UR12, SR_CTAID.X ;  /* 0x00000000000c79c3 */ /* 0x000e620000002500 */
[----:B------:R-:W-:Y:S01]  /*0330*/  ELECT P0, URZ, PT ;  /* 0x00000000003f782f */ /* 0x000fe20003800000 */
[----:B------:R2:W3:Y:S01]  /*0340*/  SHFL.IDX PT, R11, R0, RZ, 0x1f ;  /* 0x00001fff000b7589 */ /* 0x0004e200000e0000 */
[----:B------:R-:W-:Y:S02]  /*0350*/  LOP3.LUT R3, R3, 0xffffff80, RZ, 0xc0, !PT ;  /* 0xffffff8003037812 */ /* 0x000fe400078ec0ff */
[----:B------:R-:W-:Y:S01]  /*0360*/  ELECT P1, URZ, PT ;  /* 0x00000000003f782f */ /* 0x000fe20003820000 */
[----:B------:R-:W-:Y:S01]  /*0370*/  NOP ;  /* 0x0000000000007918 */ /* 0x000fe20000000000 */
[----:B------:R-:W4:Y:S01]  /*0380*/  S2R R6, SR_CTAID.Y ;  /* 0x0000000000067919 */ /* 0x000f220000002600 */
[----:B0-----:R-:W-:Y:S01]  /*0390*/  ULDC UR4, c[0x0][0x150] ;  /* 0x0000540000047ab9 */ /* 0x001fe20000000800 */
[----:B------:R-:W-:Y:S01]  /*03a0*/  IMAD.IADD R5, R4, 0x1, -R3 ;  /* 0x0000000104057824 */ /* 0x000fe200078e0a03 */
[----:B------:R-:W0:Y:S01]  /*03b0*/  LDC R25, c[0x0][0x148] ;  /* 0x00005200ff197b82 */ /* 0x000e220000000800 */
[----:B--2---:R-:W-:Y:S01]  /*03c0*/  SHF.R.S32.HI R0, RZ, 0x1f, R9 ;  /* 0x0000001fff007819 */ /* 0x004fe20000011409 */
[----:B------:R-:W2:Y:S01]  /*03d0*/  SHFL.IDX PT, R15, R7, RZ, 0x1f ;  /* 0x00001fff070f7589 */ /* 0x000ea200000e0000 */
[----:B------:R-:W-:Y:S01]  /*03e0*/  UMOV UR11, 0x80 ;  /* 0x00000080000b7882 */ /* 0x000fe20000000000 */
[----:B------:R-:W-:Y:S01]  /*03f0*/  SHF.R.S32.HI R20, RZ, 0x1f, R5 ;  /* 0x0000001fff147819 */ /* 0x000fe20000011405 */
[----:B------:R-:W-:Y:S01]  /*0400*/  NOP ;  /* 0x0000000000007918 */ /* 0x000fe20000000000 */
[----:B------:R-:W-:Y:S01]  /*0410*/  LEA.HI R0, R0, R9, RZ, 0x2 ;  /* 0x0000000900007211 */ /* 0x000fe200078f10ff */
[----:B------:R-:W-:Y:S01]  /*0420*/  VIADD R35, R8, 0xffffffff ;  /* 0xffffffff08237836 */ /* 0x000fe20000000000 */
[----:B------:R-:W-:Y:S01]  /*0430*/  LEA.HI R3, R20, R5, RZ, 0x3 ;  /* 0x0000000514037211 */ /* 0x000fe200078f18ff */
[----:B------:R-:W2:Y:S01]  /*0440*/  LDC R13, c[0x0][0x140] ;  /* 0x00005000ff0d7b82 */ /* 0x000ea20000000800 */
[----:B------:R-:W-:-:S02]  /*0450*/  LOP3.LUT R0, R0, 0x3ffffffc, RZ, 0xc0, !PT ;  /* 0x3ffffffc00007812 */ /* 0x000fc400078ec0ff */
[--C-:B------:R-:W-:Y:S02]  /*0460*/  SHF.R.S32.HI R10, RZ, 0x3, R3.reuse ;  /* 0x00000003ff0a7819 */ /* 0x100fe40000011403 */
[----:B------:R-:W-:Y:S01]  /*0470*/  SHF.R.S32.HI R3, RZ, 0x1f, R3 ;  /* 0x0000001fff037819 */ /* 0x000fe20000011403 */
[----:B------:R-:W-:Y:S01]  /*0480*/  IMAD.IADD R0, R9, 0x1, -R0 ;  /* 0x0000000109007824 */ /* 0x000fe200078e0a00 */
[----:B-----5:R-:W-:Y:S02]  /*0490*/  ISETP.NE.OR P0, PT, R12, RZ, !P0 ;  /* 0x000000ff0c00720c */ /* 0x020fe40004705670 */
[----:B------:R-:W-:Y:S01]  /*04a0*/  LEA.HI R3, R3, R10, RZ, 0x2 ;  /* 0x0000000a03037211 */ /* 0x000fe200078f10ff */
[----:B------:R-:W5:Y:S01]  /*04b0*/  LDC R12, c[0x0][0x144] ;  /* 0x00005100ff0c7b82 */ /* 0x000f620000000800 */
[----:B---3--:R-:W-:Y:S02]  /*04c0*/  ISETP.NE.OR P1, PT, R11, RZ, !P1 ;  /* 0x000000ff0b00720c */ /* 0x008fe40004f25670 */
[----:B------:R-:W-:-:S02]  /*04d0*/  LOP3.LUT R11, R3, 0xfffffffc, RZ, 0xc0, !PT ;  /* 0xfffffffc030b7812 */ /* 0x000fc400078ec0ff */
[----:B------:R-:W-:Y:S02]  /*04e0*/  SHF.R.S32.HI R3, RZ, 0x1f, R2 ;  /* 0x0000001fff037819 */ /* 0x000fe40000011402 */
[----:B------:R-:W-:Y:S01]  /*04f0*/  ISETP.GE.U32.AND P5, PT, R35, 0x2, PT ;  /* 0x000000022300780c */ /* 0x000fe20003fa6070 */
[----:B------:R-:W-:Y:S01]  /*0500*/  IMAD.IADD R11, R10, 0x1, -R11 ;  /* 0x000000010a0b7824 */ /* 0x000fe200078e0a0b */
[----:B-1----:R-:W-:Y:S01]  /*0510*/  I2FP.F32.U32 R10, UR12 ;  /* 0x0000000c000a7c45 */ /* 0x002fe20008201000 */
[----:B------:R-:W-:Y:S01]  /*0520*/  VOTEU.ALL UP0, P0 ;  /* 0x00000000003f7886 */ /* 0x000fe20000000000 */
[----:B----4-:R-:W-:Y:S01]  /*0530*/  I2FP.F32.U32 R9, R6 ;  /* 0x0000000600097245 */ /* 0x010fe20000201000 */
[----:B------:R-:W-:Y:S01]  /*0540*/  IMAD R0, R0, 0x4, R11 ;  /* 0x0000000400007824 */ /* 0x000fe200078e020b */
[----:B------:R-:W-:Y:S01]  /*0550*/  LEA.HI R3, R3, R2, RZ, 0x2 ;  /* 0x0000000203037211 */ /* 0x000fe200078f10ff */
[----:B------:R-:W-:Y:S01]  /*0560*/  VOTEU.ALL UP1, P1 ;  /* 0x00000000003f7886 */ /* 0x000fe20000820000 */
[----:B------:R-:W-:Y:S01]  /*0570*/  FMUL R10, R10, UR4 ;  /* 0x000000040a0a7c20 */ /* 0x000fe20008400000 */
[----:B------:R-:W1:Y:S01]  /*0580*/  @!UP0 S2UR UR7, SR_CgaCtaId ;  /* 0x00000000000789c3 */ /* 0x000e620000008800 */
[----:B------:R-:W-:Y:S01]  /*0590*/  ULDC UR4, c[0x0][0x154] ;  /* 0x0000550000047ab9 */ /* 0x000fe20000000800 */
[----:B------:R-:W-:Y:S01]  /*05a0*/  LOP3.LUT R3, R3, 0xfffffffc, RZ, 0xc0, !PT ;  /* 0xfffffffc03037812 */ /* 0x000fe200078ec0ff */
[----:B------:R-:W-:Y:S01]  /*05b0*/  FMUL R9, R9, UR4 ;  /* 0x0000000409097c20 */ /* 0x000fe20008400000 */
[----:B------:R-:W-:Y:S01]  /*05c0*/  UMOV UR4, 0x20 ;  /* 0x0000002000047882 */ /* 0x000fe20000000000 */
[----:B------:R-:W3:Y:S01]  /*05d0*/  F2I.U32.TRUNC.NTZ R10, R10 ;  /* 0x0000000a000a7305 */ /* 0x000ee2000020f000 */
[----:B------:R-:W-:Y:S01]  /*05e0*/  @!UP0 UMOV UR6, 0x400 ;  /* 0x0000040000068882 */ /* 0x000fe20000000000 */
[----:B------:R-:W-:Y:S01]  /*05f0*/  IMAD.IADD R14, R2, 0x1, -R3 ;  /* 0x00000001020e7824 */ /* 0x000fe200078e0a03 */
[----:B------:R-:W4:Y:S01]  /*0600*/  @!UP1 S2UR UR10, SR_CgaCtaId ;  /* 0x00000000000a99c3 */ /* 0x000f220000008800 */
[----:B------:R-:W-:Y:S01]  /*0610*/  IMAD.SHL.U32 R3, R0, 0x4, RZ ;  /* 0x0000000400037824 */ /* 0x000fe200078e00ff */
[----:B------:R-:W-:-:S04]  /*0620*/  @!UP0 UIADD3 UR4, -UR4, 0x100000, URZ ;  /* 0x0010000004048890 */ /* 0x000fc8000fffe13f */
[----:B------:R-:W-:Y:S02]  /*0630*/  @!UP0 USHF.L.U32 UR5, UR4, 0xb, URZ ;  /* 0x0000000b04058899 */ /* 0x000fe4000800063f */
[----:B------:R-:W-:Y:S01]  /*0640*/  @!UP0 USHF.L.U32 UR4, UR4, 0x1, URZ ;  /* 0x0000000104048899 */ /* 0x000fe2000800063f */
[----:B--2---:R-:W-:Y:S01]  /*0650*/  ISETP.EQ.U32.AND P3, PT, R13, 0x1, PT ;  /* 0x000000010d00780c */ /* 0x004fe20003f62070 */
[----:B------:R-:W-:Y:S01]  /*0660*/  @!UP1 UMOV UR9, 0x400 ;  /* 0x0000040000099882 */ /* 0x000fe20000000000 */
[----:B------:R-:W2:Y:S01]  /*0670*/  F2I.U32.TRUNC.NTZ R9, R9 ;  /* 0x0000000900097305 */ /* 0x000ea2000020f000 */
[----:B------:R-:W-:Y:S01]  /*0680*/  LOP3.LUT R88, R0, 0xc, R3, 0x78, !PT ;  /* 0x0000000c00587812 */ /* 0x000fe200078e7803 */
[----:B------:R-:W-:Y:S01]  /*0690*/  VOTEU.ALL UP2, P1 ;  /* 0x00000000003f7886 */ /* 0x000fe20000840000 */
[----:B------:R-:W-:Y:S01]  /*06a0*/  VOTEU.ALL UP3, P1 ;  /* 0x00000000003f7886 */ /* 0x000fe20000860000 */
[----:B------:R-:W-:Y:S01]  /*06b0*/  VOTEU.ALL UP4, P1 ;  /* 0x00000000003f7886 */ /* 0x000fe20000880000 */
[----:B------:R-:W-:Y:S01]  /*06c0*/  VOTEU.ALL UP5, P1 ;  /* 0x00000000003f7886 */ /* 0x000fe200008a0000 */
[----:B------:R-:W-:Y:S01]  /*06d0*/  ISETP.NE.AND P1, PT, R14, 0x3, PT ;  /* 0x000000030e00780c */ /* 0x000fe20003f25270 */
[----:B---3--:R-:W-:Y:S01]  /*06e0*/  IMAD.MOV R21, RZ, RZ, -R10 ;  /* 0x000000ffff157224 */ /* 0x008fe200078e0a0a */
[----:B------:R-:W-:-:S02]  /*06f0*/  R2UR UR43, R15 ;  /* 0x000000000f2b72ca */ /* 0x000fc400000e0000 */
[----:B------:R-:W-:Y:S01]  /*0700*/  ISETP.EQ.OR P1, PT, R14, RZ, !P1 ;  /* 0x000000ff0e00720c */ /* 0x000fe20004f22670 */
[----:B-1----:R-:W-:Y:S01]  /*0710*/  @!UP0 ULEA UR8, UR7, UR6, 0x18 ;  /* 0x0000000607088291 */ /* 0x002fe2000f8ec03f */
[----:B-----5:R-:W-:Y:S01]  /*0720*/  IMAD R21, R12, R21, UR12 ;  /* 0x0000000c0c157e24 */ /* 0x020fe2000f8e0215 */
[----:B------:R-:W-:-:S04]  /*0730*/  @!UP1 UIADD3 UR6, -UR11, 0x100000, URZ ;  /* 0x001000000b069890 */ /* 0x000fc8000fffe13f */
[----:B------:R-:W-:Y:S02]  /*0740*/  @!UP1 USHF.L.U32 UR7, UR6, 0xb, URZ ;  /* 0x0000000b06079899 */ /* 0x000fe4000800063f */
[----:B------:R-:W-:Y:S01]  /*0750*/  @!UP1 USHF.L.U32 UR6, UR6, 0x1, URZ ;  /* 0x0000000106069899 */ /* 0x000fe2000800063f */
[C---:B------:R-:W-:Y:S01]  /*0760*/  ISETP.EQ.AND P1, PT, R8.reuse, RZ, P1 ;  /* 0x000000ff0800720c */ /* 0x040fe20000f22270 */
[----:B--2---:R-:W-:Y:S01]  /*0770*/  IMAD.MOV R24, RZ, RZ, -R9 ;  /* 0x000000ffff187224 */ /* 0x004fe200078e0a09 */
[----:B------:R-:W-:Y:S01]  /*0780*/  VOTEU.ALL UP0, P0 ;  /* 0x00000000003f7886 */ /* 0x000fe20000000000 */
[----:B------:R-:W-:Y:S01]  /*0790*/  ISETP.NE.AND P2, PT, R8, RZ, PT ;  /* 0x000000ff0800720c */ /* 0x000fe20003f45270 */
[----:B----4-:R-:W-:Y:S01]  /*07a0*/  @!UP1 ULEA UR9, UR10, UR9, 0x18 ;  /* 0x000000090a099291 */ /* 0x010fe2000f8ec03f */
[----:B0-----:R-:W-:Y:S01]  /*07b0*/  IMAD R3, R25, R24, R6 ;  /* 0x0000001819037224 */ /* 0x001fe200078e0206 */
[----:B------:R-:W-:Y:S01]  /*07c0*/  VOTEU.ALL UP1, P0 ;  /* 0x00000000003f7886 */ /* 0x000fe20000020000 */
[----:B------:R-:W-:Y:S01]  /*07d0*/  LOP3.LUT P0, RZ, R5, 0x7, RZ, 0xc0, !PT ;  /* 0x0000000705ff7812 */ /* 0x000fe2000780c0ff */
[----:B------:R-:W0:Y:S02]  /*07e0*/  FENCE.VIEW.ASYNC.S ;  /* 0x00000000000073c6 */ /* 0x000e240000000000 */
[----:B0-----:R0:W1:Y:S01]  /*07f0*/  @!UP0 SYNCS.EXCH.64 URZ, [UR8+0x80], UR4 ;  /* 0x00008004083f85b2 */ /* 0x0010620008000100 */
[----:B------:R-:W-:-:S02]  /*0800*/  SEL R23, RZ, 0x1, !P1 ;  /* 0x00000001ff177807 */ /* 0x000fc40004800000 */
[----:B------:R-:W-:Y:S02]  /*0810*/  ISETP.NE.AND P4, PT, R3, R88, PT ;  /* 0x000000580300720c */ /* 0x000fe40003f85270 */
[----:B------:R-:W-:Y:S02]  /*0820*/  ISETP.LT.U32.AND P0, PT, R88, 0x2, !P0 ;  /* 0x000000025800780c */ /* 0x000fe40004701070 */
[----:B------:R-:W-:Y:S02]  /*0830*/  ISETP.EQ.OR P4, PT, R21, RZ, !P4 ;  /* 0x000000ff1500720c */ /* 0x000fe40006782670 */
[----:B------:R-:W-:Y:S02]  /*0840*/  SEL R23, R23, 0x2, P5 ;  /* 0x0000000217177807 */ /* 0x000fe40002800000 */
[----:B------:R-:W-:-:S04]  /*0850*/  PLOP3.LUT P0, PT, P0, P4, PT, 0x80, 0x0 ;  /* 0x000000000000781c */ /* 0x000fc80000709070 */
[----:B------:R-:W-:Y:S01]  /*0860*/  P2R R103, PR, RZ, 0x1 ;  /* 0x00000001ff677803 */ /* 0x000fe20000000000 */
[----:B------:R0:W2:Y:S01]  /*0870*/  @!UP1 SYNCS.EXCH.64 URZ, [UR8+0x88], UR4 ;  /* 0x00008804083f95b2 */ /* 0x0000a20008000100 */
[----:B------:R-:W-:Y:S01]  /*0880*/  NOP ;  /* 0x0000000000007918 */ /* 0x000fe20000000000 */
[----:B------:R0:W3:Y:S01]  /*0890*/  @!UP2 SYNCS.EXCH.64 URZ, [UR9+0x60], UR6 ;  /* 0x00006006093fa5b2 */ /* 0x0000e20008000100 */
[----:B------:R0:W4:Y:S01]  /*08a0*/  @!UP3 SYNCS.EXCH.64 URZ, [UR9+0x68], UR6 ;  /* 0x00006806093fb5b2 */ /* 0x0001220008000100 */
[----:B------:R0:W0:Y:S01]  /*08b0*/  @!UP4 SYNCS.EXCH.64 URZ, [UR9+0x70], UR6 ;  /* 0x00007006093fc5b2 */ /* 0x0000220008000100 */
[----:B------:R0:W0:Y:S01]  /*08c0*/  @!UP5 SYNCS.EXCH.64 URZ, [UR9+0x78], UR6 ;  /* 0x00007806093fd5b2 */ /* 0x0000220008000100 */
[----:B------:R-:W-:Y:S01]  /*08d0*/  NOP ;  /* 0x0000000000007918 */ /* 0x000fe20000000000 */
[----:B------:R-:W-:Y:S05]  /*08e0*/  @!P3 BRA `(.L_x_3) ;  /* 0x000000000008b947 */ /* 0x000fea0003800000 */
[----:B01234-:R-:W-:Y:S01]  /*08f0*/  UCGABAR_ARV ;  /* 0x00000000000079c7 */ /* 0x01ffe20008000000 */
[----:B------:R-:W-:Y:S05]  /*0900*/  BRA `(.L_x_4) ;  /* 0x0000000000047947 */ /* 0x000fea0003800000 */
.L_x_3:
[----:B01234-:R-:W-:Y:S01]  /*0910*/  NOP ;  /* 0x0000000000007918 */ /* 0x01ffe20000000000 */
.L_x_4:
[----:B------:R-:W-:Y:S01]  /*0920*/  ULDC.64 UR4, c[0x0][0x598] ;  /* 0x0001660000047ab9 */ /* 0x000fe20000000a00 */
[----:B------:R-:W-:Y:S01]  /*0930*/  ULDC.64 UR36, c[0x0][0x208] ;  /* 0x0000820000247ab9 */ /* 0x000fe20000000a00 */
[----:B------:R-:W-:-:S04]  /*0940*/  ISETP.NE.U32.AND P0, PT, RZ, UR4, PT ;  /* 0x00000004ff007c0c */ /* 0x000fc8000bf05070 */
[----:B------:R-:W-:-:S13]  /*0950*/  ISETP.NE.AND.EX P0, PT, RZ, UR5, PT, P0 ;  /* 0x00000005ff007c0c */ /* 0x000fda000bf05300 */
[----:B------:R-:W-:Y:S05]  /*0960*/  @!P0 BRA `(.L_x_5) ;  /* 0x00000000001c8947 */ /* 0x000fea0003800000 */
[----:B------:R-:W0:Y:S02]  /*0970*/  LDC.64 R2, c[0x0][0x598] ;  /* 0x00016600ff027b82 */ /* 0x000e240000000a00 */
[----:B0-----:R-:W2:Y:S02]  /*0980*/  LDG.E.64 R2, desc[UR36][R2.64] ;  /* 0x0000002402027981 */ /* 0x001ea4000c1e1b00 */
[----:B--2---:R-:W-:-:S04]  /*0990*/  ISETP.NE.U32.AND P0, PT, R2, RZ, PT ;  /* 0x000000ff0200720c */ /* 0x004fc80003f05070 */
[----:B------:R-:W-:-:S13]  /*09a0*/  ISETP.NE.AND.EX P0, PT, R3, RZ, PT, P0 ;  /* 0x000000ff0300720c */ /* 0x000fda0003f05300 */
[----:B------:R-:W-:Y:S05]  /*09b0*/  @!P0 BRA `(.L_x_5) ;  /* 0x0000000000088947 */ /* 0x000fea0003800000 */
[----:B------:R0:W5:Y:S01]  /*09c0*/  LD.E R89, desc[UR36][R2.64] ;  /* 0x0000002402597980 */ /* 0x000162000c101900 */
[----:B------:R-:W-:Y:S05]  /*09d0*/  BRA `(.L_x_6) ;  /* 0x0000000000247947 */ /* 0x000fea0003800000 */
.L_x_5:
[----:B------:R-:W-:Y:S02]  /*09e0*/  ULDC.64 UR4, c[0x0][0x588] ;  /* 0x0001620000047ab9 */ /* 0x000fe40000000a00 */
[----:B------:R-:W-:-:S04]  /*09f0*/  ISETP.NE.U32.AND P0, PT, RZ, UR4, PT ;  /* 0x00000004ff007c0c */ /* 0x000fc8000bf05070 */
[----:B------:R-:W-:-:S13]  /*0a00*/  ISETP.NE.AND.EX P0, PT, RZ, UR5, PT, P0 ;  /* 0x00000005ff007c0c */ /* 0x000fda000bf05300 */
[----:B------:R-:W-:Y:S05]  /*0a10*/  @!P0 BRA `(.L_x_7) ;  /* 0x00000000000c8947 */ /* 0x000fea0003800000 */
[----:B------:R-:W0:Y:S02]  /*0a20*/  LDC.64 R2, c[0x0][0x588] ;  /* 0x00016200ff027b82 */ /* 0x000e240000000a00 */
[----:B0-----:R1:W5:Y:S01]  /*0a30*/  LDG.E R89, desc[UR36][R2.64] ;  /* 0x0000002402597981 */ /* 0x001362000c1e1900 */
[----:B------:R-:W-:Y:S05]  /*0a40*/  BRA `(.L_x_6) ;  /* 0x0000000000087947 */ /* 0x000fea0003800000 */
.L_x_7:
[----:B------:R-:W-:Y:S02]  /*0a50*/  ULDC UR4, c[0x0][0x580] ;  /* 0x0001600000047ab9 */ /* 0x000fe40000000800 */
[----:B------:R-:W-:-:S07]  /*0a60*/  IMAD.U32 R89, RZ, RZ, UR4 ;  /* 0x00000004ff597e24 */ /* 0x000fce000f8e00ff */
.L_x_6:
[----:B------:R-:W-:Y:S02]  /*0a70*/  ULDC.64 UR4, c[0x0][0x5a0] ;  /* 0x0001680000047ab9 */ /* 0x000fe40000000a00 */
[----:B------:R-:W-:-:S04]  /*0a80*/  ISETP.NE.U32.AND P0, PT, RZ, UR4, PT ;  /* 0x00000004ff007c0c */ /* 0x000fc8000bf05070 */
[----:B------:R-:W-:-:S13]  /*0a90*/  ISETP.NE.AND.EX P0, PT, RZ, UR5, PT, P0 ;  /* 0x00000005ff007c0c */ /* 0x000fda000bf05300 */
[----:B------:R-:W-:Y:S05]  /*0aa0*/  @!P0 BRA `(.L_x_8) ;  /* 0x00000000001c8947 */ /* 0x000fea0003800000 */
[----:B01----:R-:W0:Y:S02]  /*0ab0*/  LDC.64 R2, c[0x0][0x5a0] ;  /* 0x00016800ff027b82 */ /* 0x003e240000000a00 */
[----:B0-----:R-:W2:Y:S02]  /*0ac0*/  LDG.E.64 R2, desc[UR36][R2.64] ;  /* 0x0000002402027981 */ /* 0x001ea4000c1e1b00 */
[----:B--2---:R-:W-:-:S04]  /*0ad0*/  ISETP.NE.U32.AND P0, PT, R2, RZ, PT ;  /* 0x000000ff0200720c */ /* 0x004fc80003f05070 */
[----:B------:R-:W-:-:S13]  /*0ae0*/  ISETP.NE.AND.EX P0, PT, R3, RZ, PT, P0 ;  /* 0x000000ff0300720c */ /* 0x000fda0003f05300 */
[----:B------:R-:W-:Y:S05]  /*0af0*/  @!P0 BRA `(.L_x_8) ;  /* 0x0000000000088947 */ /* 0x000fea0003800000 */
[----:B------:R0:W5:Y:S01]  /*0b00*/  LD.E R90, desc[UR36][R2.64] ;  /* 0x00000024025a7980 */ /* 0x000162000c101900 */
[----:B------:R-:W-:Y:S05]  /*0b10*/  BRA `(.L_x_9) ;  /* 0x0000000000247947 */ /* 0x000fea0003800000 */
.L_x_8:
[----:B------:R-:W-:Y:S02]  /*0b20*/  ULDC.64 UR4, c[0x0][0x590] ;  /* 0x0001640000047ab9 */ /* 0x000fe40000000a00 */
[----:B------:R-:W-:-:S04]  /*0b30*/  ISETP.NE.U32.AND P0, PT, RZ, UR4, PT ;  /* 0x00000004ff007c0c */ /* 0x000fc8000bf05070 */
[----:B------:R-:W-:-:S13]  /*0b40*/  ISETP.NE.AND.EX P0, PT, RZ, UR5, PT, P0 ;  /* 0x00000005ff007c0c */ /* 0x000fda000bf05300 */
[----:B------:R-:W-:Y:S05]  /*0b50*/  @!P0 BRA `(.L_x_10) ;  /* 0x00000000000c8947 */ /* 0x000fea0003800000 */
[----:B------:R-:W2:Y:S02]  /*0b60*/  LDC.64 R90, c[0x0][0x590] ;  /* 0x00016400ff5a7b82 */ /* 0x000ea40000000a00 */
[----:B--2---:R2:W5:Y:S01]  /*0b70*/  LDG.E R90, desc[UR36][R90.64] ;  /* 0x000000245a5a7981 */ /* 0x004562000c1e1900 */
[----:B------:R-:W-:Y:S05]  /*0b80*/  BRA `(.L_x_9) ;  /* 0x0000000000087947 */ /* 0x000fea0003800000 */
.L_x_10:
[----:B------:R-:W-:Y:S02]  /*0b90*/  ULDC UR4, c[0x0][0x584] ;  /* 0x0001610000047ab9 */ /* 0x000fe40000000800 */
[----:B------:R-:W-:-:S07]  /*0ba0*/  IMAD.U32 R90, RZ, RZ, UR4 ;  /* 0x00000004ff5a7e24 */ /* 0x000fce000f8e00ff */
.L_x_9:
[----:B01----:R-:W0:Y:S01]  /*0bb0*/  LDC R2, c[0x0][0x65c] ;  /* 0x00019700ff027b82 */ /* 0x003e220000000800 */
[----:B------:R-:W-:Y:S01]  /*0bc0*/  ULDC UR6, c[0x0][0x28c] ;  /* 0x0000a30000067ab9 */ /* 0x000fe20000000800 */
[----:B------:R-:W-:Y:S01]  /*0bd0*/  ISETP.NE.AND P0, PT, R8, 0x2, PT ;  /* 0x000000020800780c */ /* 0x000fe20003f05270 */
[----:B------:R-:W-:Y:S01]  /*0be0*/  UIADD3 UR6, UR6, 0x1f, URZ ;  /* 0x0000001f06067890 */ /* 0x000fe2000fffe03f */
[----:B------:R-:W-:Y:S01]  /*0bf0*/  IMAD.U32 R8, RZ, RZ, UR12 ;  /* 0x0000000cff087e24 */ /* 0x000fe2000f8e00ff */
[----:B------:R-:W-:Y:S01]  /*0c00*/  UMOV UR38, URZ ;  /* 0x0000003f00267c82 */ /* 0x000fe20008000000 */
[----:B------:R-:W-:Y:S01]  /*0c10*/  UMOV UR39, URZ ;  /* 0x0000003f00277c82 */ /* 0x000fe20008000000 */
[----:B------:R-:W-:Y:S01]  /*0c20*/  USHF.R.S32.HI UR7, URZ, 0x1f, UR6 ;  /* 0x0000001f3f077899 */ /* 0x000fe20008011406 */
[----:B------:R-:W-:-:S03]  /*0c30*/  ULDC.64 UR8, c[0x0][0x650] ;  /* 0x0001940000087ab9 */ /* 0x000fc60000000a00 */
[----:B------:R-:W-:-:S04]  /*0c40*/  ULEA.HI UR7, UR7, UR6, URZ, 0x5 ;  /* 0x0000000607077291 */ /* 0x000fc8000f8f283f */
[----:B------:R-:W-:Y:S01]  /*0c50*/  USHF.R.S32.HI UR40, URZ, 0x5, UR7 ;  /* 0x000000053f287899 */ /* 0x000fe20008011407 */
[----:B0-----:R-:W-:-:S13]  /*0c60*/  ISETP.NE.AND P1, PT, R2, 0x1, PT ;  /* 0x000000010200780c */ /* 0x001fda0003f25270 */
[----:B------:R-:W0:Y:S01]  /*0c70*/  @P1 LDC R17, c[0x0][0x10] ;  /* 0x00000400ff111b82 */ /* 0x000e220000000800 */
[----:B------:R-:W-:Y:S02]  /*0c80*/  @P1 IMAD.MOV.U32 R7, RZ, RZ, RZ ;  /* 0x000000ffff071224 */ /* 0x000fe400078e00ff */
[----:B------:R-:W-:-:S05]  /*0c90*/  @P1 IMAD.MOV.U32 R9, RZ, RZ, RZ ;  /* 0x000000ffff091224 */ /* 0x000fca00078e00ff */
[----:B------:R-:W1:Y:S01]  /*0ca0*/  @!P1 LDC R3, c[0x0][0xc] ;  /* 0x00000300ff039b82 */ /* 0x000e620000000800 */
[----:B------:R-:W-:Y:S01]  /*0cb0*/  ULDC UR4, c[0x0][0xc] ;  /* 0x0000030000047ab9 */ /* 0x000fe20000000800 */
[----:B------:R-:W-:Y:S02]  /*0cc0*/  ULDC UR5, c[0x0][0x10] ;  /* 0x0000040000057ab9 */ /* 0x000fe40000000800 */
[----:B------:R-:W-:-:S04]  /*0cd0*/  UIMAD.WIDE.U32 UR4, UR4, UR5, URZ ;  /* 0x00000005040472a5 */ /* 0x000fc8000f8e003f */
[----:B------:R-:W3:Y:S01]  /*0ce0*/  LDC R0, c[0x0][0x14] ;  /* 0x00000500ff007b82 */ /* 0x000ee20000000800 */
[----:B0-----:R-:W-:-:S04]  /*0cf0*/  @P1 IMAD.WIDE.U32 R16, R17, UR12, R6 ;  /* 0x0000000c11101c25 */ /* 0x001fc8000f8e0006 */
[----:B------:R-:W-:Y:S02]  /*0d00*/  @P1 IMAD.IADD R17, R17, 0x1, R9 ;  /* 0x0000000111111824 */ /* 0x000fe400078e0209 */
[----:B------:R-:W-:Y:S02]  /*0d10*/  IMAD.MOV.U32 R9, RZ, RZ, RZ ;  /* 0x000000ffff097224 */ /* 0x000fe400078e00ff */
[----:B-1----:R-:W-:-:S04]  /*0d20*/  @!P1 IMAD.WIDE.U32 R8, R6, R3, R8 ;  /* 0x0000000306089225 */ /* 0x002fc800078e0008 */
[----:B------:R-:W-:Y:S02]  /*0d30*/  @!P1 IMAD.MOV.U32 R16, RZ, RZ, R8 ;  /* 0x000000ffff109224 */ /* 0x000fe400078e0008 */
[----:B---3--:R-:W-:-:S04]  /*0d40*/  IMAD.WIDE.U32 R10, R0, UR4, RZ ;  /* 0x00000004000a7c25 */ /* 0x008fc8000f8e00ff */
[----:B------:R-:W-:Y:S01]  /*0d50*/  IMAD R3, R0, UR5, RZ ;  /* 0x0000000500037c24 */ /* 0x000fe2000f8e02ff */
[----:B------:R0:W-:Y:S01]  /*0d60*/  STL.64 [R1], R10 ;  /* 0x0000000a01007387 */ /* 0x0001e20000100a00 */
[----:B------:R-:W-:Y:S02]  /*0d70*/  @!P1 IMAD.MOV.U32 R17, RZ, RZ, R9 ;  /* 0x000000ffff119224 */ /* 0x000fe400078e0009 */
[----:B------:R-:W-:Y:S01]  /*0d80*/  IMAD.IADD R0, R11, 0x1, R3 ;  /* 0x000000010b007824 */ /* 0x000fe200078e0203 */
[----:B------:R-:W-:Y:S06]  /*0d90*/  @P0 BRA `(.L_x_11) ;  /* 0x0000000000200947 */ /* 0x000fec0003800000 */
[----:B------:R-:W-:Y:S01]  /*0da0*/  UISETP.GE.U32.AND UP0, UPT, UR40, 0x5, UPT ;  /* 0x000000052800788c */ /* 0x000fe2000bf06070 */
[----:B------:R-:W-:Y:S01]  /*0db0*/  IADD3 R16, P0, R16, R10, RZ ;  /* 0x0000000a10107210 */ /* 0x000fe20007f1e0ff */
[----:B------:R-:W-:Y:S01]  /*0dc0*/  UIMAD.WIDE.U32 UR4, UR40, -0x33333333, URZ ;  /* 0xcccccccd280478a5 */ /* 0x000fe2000f8e003f */
[----:B------:R-:W-:-:S03]  /*0dd0*/  UMOV UR39, URZ ;  /* 0x0000003f00277c82 */ /* 0x000fc60008000000 */
[----:B------:R-:W-:Y:S01]  /*0de0*/  USHF.R.U32.HI UR4, URZ, 0x2, UR5 ;  /* 0x000000023f047899 */ /* 0x000fe20008011605 */
[----:B------:R-:W-:-:S03]  /*0df0*/  IMAD.X R17, R0, 0x1, R17, P0 ;  /* 0x0000000100117824 */ /* 0x000fc600000e0611 */
[----:B------:R-:W-:Y:S02]  /*0e00*/  UIMAD UR38, UR4, -0x5, UR40 ;  /* 0xfffffffb042678a4 */ /* 0x000fe4000f8e0228 */
[----:B------:R-:W-:-:S12]  /*0e10*/  @UP0 ULOP3.LUT UR39, UR4, 0x1, URZ, 0xc0, !UPT ;  /* 0x0000000104270892 */ /* 0x000fd8000f8ec03f */
.L_x_11:
[----:B------:R-:W-:Y:S01]  /*0e20*/  ISETP.GE.U32.AND P0, PT, R16, UR8, PT ;  /* 0x0000000810007c0c */ /* 0x000fe2000bf06070 */
[----:B------:R-:W-:Y:S01]  /*0e30*/  IMAD.MOV.U32 R22, RZ, RZ, -0x1 ;  /* 0xffffffffff167424 */ /* 0x000fe200078e00ff */
[----:B------:R-:W-:Y:S01]  /*0e40*/  PRMT R3, RZ, 0x7610, R3 ;  /* 0x00007610ff037816 */ /* 0x000fe20000000003 */
[----:B------:R-:W-:Y:S01]  /*0e50*/  IMAD.MOV.U32 R18, RZ, RZ, -0x1 ;  /* 0xffffffffff127424 */ /* 0x000fe200078e00ff */
[----:B------:R-:W-:Y:S01]  /*0e60*/  ISETP.GE.U32.AND.EX P0, PT, R17, UR9, PT, P0 ;  /* 0x0000000911007c0c */ /* 0x000fe2000bf06100 */
[----:B------:R-:W-:-:S12]  /*0e70*/  IMAD.MOV.U32 R19, RZ, RZ, -0x1 ;  /* 0xffffffffff137424 */ /* 0x000fd800078e00ff */
[----:B------:R-:W-:Y:S05]  /*0e80*/  @P0 BRA `(.L_x_12) ;  /* 0x0000000400280947 */ /* 0x000fea0003800000 */
[----:B------:R-:W1:Y:S01]  /*0e90*/  LDC.64 R18, c[0x0][0x628] ;  /* 0x00018a00ff127b82 */ /* 0x000e620000000a00 */
[----:B------:R-:W-:Y:S02]  /*0ea0*/  IMAD.MOV.U32 R8, RZ, RZ, R16 ;  /* 0x000000ffff087224 */ /* 0x000fe400078e0010 */
[----:B------:R-:W-:-:S05]  /*0eb0*/  IMAD.MOV.U32 R9, RZ, RZ, R17 ;  /* 0x000000ffff097224 */ /* 0x000fca00078e0011 */
[----:B------:R-:W3:Y:S08]  /*0ec0*/  LDC R22, c[0x0][0x630] ;  /* 0x00018c00ff167b82 */ /* 0x000ef00000000800 */
[----:B------:R-:W4:Y:S01]  /*0ed0*/  LDC.64 R26, c[0x0][0x620] ;  /* 0x00018800ff1a7b82 */ /* 0x000f220000000a00 */
[----:B-1----:R-:W-:-:S04]  /*0ee0*/  ISETP.NE.U32.AND P0, PT, R18, RZ, PT ;  /* 0x000000ff1200720c */ /* 0x002fc80003f05070 */
[----:B------:R-:W-:-:S13]  /*0ef0*/  ISETP.NE.AND.EX P0, PT, R19, RZ, PT, P0 ;  /* 0x000000ff1300720c */ /* 0x000fda0003f05300 */
[----:B---34-:R-:W-:Y:S05]  /*0f00*/  @!P0 BRA `(.L_x_13) ;  /* 0x0000000000288947 */ /* 0x018fea0003800000 */
[----:B------:R-:W1:Y:S02]  /*0f10*/  LDC R3, c[0x0][0x634] ;  /* 0x00018d00ff037b82 */ /* 0x000e640000000800 */
[----:B-1----:R-:W-:-:S05]  /*0f20*/  IADD3 R3, P0, R16, R3, RZ ;  /* 0x0000000310037210 */ /* 0x002fca0007f1e0ff */
[----:B------:R-:W-:-:S04]  /*0f30*/  IMAD.X R15, RZ, RZ, R17, P0 ;  /* 0x000000ffff0f7224 */ /* 0x000fc800000e0611 */
[----:B------:R-:W-:-:S04]  /*0f40*/  IMAD.WIDE.U32 R8, R15, R18, RZ ;  /* 0x000000120f087225 */ /* 0x000fc800078e00ff */
[----:B0-----:R-:W-:-:S04]  /*0f50*/  IMAD.WIDE.U32 R10, P0, R3, R19, R8 ;  /* 0x00000013030a7225 */ /* 0x001fc80007800008 */
[----:B------:R-:W-:-:S04]  /*0f60*/  IMAD.WIDE.U32 R8, R3, R18, RZ ;  /* 0x0000001203087225 */ /* 0x000fc800078e00ff */
[----:B------:R-:W-:Y:S01]  /*0f70*/  IMAD.X R13, RZ, RZ, RZ, P0 ;  /* 0x000000ffff0d7224 */ /* 0x000fe200000e06ff */
[----:B------:R-:W-:Y:S01]  /*0f80*/  IADD3 RZ, P0, R9, R10, RZ ;  /* 0x0000000a09ff7210 */ /* 0x000fe20007f1e0ff */
[----:B------:R-:W-:-:S04]  /*0f90*/  IMAD.MOV.U32 R12, RZ, RZ, R11 ;  /* 0x000000ffff0c7224 */ /* 0x000fc800078e000b */
[----:B------:R-:W-:-:S08]  /*0fa0*/  IMAD.WIDE.U32.X R8, R15, R19, R12, P0 ;  /* 0x000000130f087225 */ /* 0x000fd000000e040c */
.L_x_13:
[----:B------:R-:W1:Y:S01]  /*0fb0*/  LDC.64 R30, c[0x0][0x640] ;  /* 0x00019000ff1e7b82 */ /* 0x000e620000000a00 */
[-CC-:B------:R-:W-:Y:S02]  /*0fc0*/  SHF.R.U64 R32, R8, R22.reuse, R9.reuse ;  /* 0x0000001608207219 */ /* 0x180fe40000001209 */
[----:B------:R-:W-:Y:S02]  /*0fd0*/  SHF.R.U32.HI R3, RZ, R22, R9 ;  /* 0x00000016ff037219 */ /* 0x000fe40000011609 */
[----:B0-----:R-:W-:-:S03]  /*0fe0*/  IADD3 R11, P0, RZ, -R32, RZ ;  /* 0x80000020ff0b7210 */ /* 0x001fc60007f1e0ff */
[----:B------:R-:W0:Y:S02]  /*0ff0*/  LDC R12, c[0x0][0x618] ;  /* 0x00018600ff0c7b82 */ /* 0x000e240000000800 */
[----:B------:R-:W-:Y:S02]  /*1000*/  IMAD.X R3, RZ, RZ, ~R3, P0 ;  /* 0x000000ffff037224 */ /* 0x000fe400000e0e03 */
[----:B------:R-:W-:-:S04]  /*1010*/  IMAD.WIDE.U32 R8, R11, R26, R16 ;  /* 0x0000001a0b087225 */ /* 0x000fc800078e0010 */
[----:B------:R-:W3:Y:S01]  /*1020*/  LDC R22, c[0x0][0x608] ;  /* 0x00018200ff167b82 */ /* 0x000ee20000000800 */
[----:B------:R-:W-:-:S04]  /*1030*/  IMAD R10, R3, R26, RZ ;  /* 0x0000001a030a7224 */ /* 0x000fc800078e02ff */
[----:B------:R-:W-:Y:S02]  /*1040*/  IMAD R3, R11, R27, R10 ;  /* 0x0000001b0b037224 */ /* 0x000fe400078e020a */
[----:B------:R-:W-:Y:S01]  /*1050*/  IMAD.MOV.U32 R10, RZ, RZ, -0x1 ;  /* 0xffffffffff0a7424 */ /* 0x000fe200078e00ff */
[----:B------:R-:W4:Y:S01]  /*1060*/  LDC R29, c[0x0][0x658] ;  /* 0x00019600ff1d7b82 */ /* 0x000f220000000800 */
[----:B------:R-:W-:Y:S01]  /*1070*/  IMAD.IADD R3, R9, 0x1, R3 ;  /* 0x0000000109037824 */ /* 0x000fe200078e0203 */
[----:B-1----:R-:W-:-:S04]  /*1080*/  ISETP.NE.U32.AND P0, PT, R30, RZ, PT ;  /* 0x000000ff1e00720c */ /* 0x002fc80003f05070 */
[----:B------:R-:W-:Y:S02]  /*1090*/  ISETP.NE.AND.EX P0, PT, R31, RZ, PT, P0 ;  /* 0x000000ff1f00720c */ /* 0x000fe40003f05300 */
[----:B------:R-:W1:Y:S01]  /*10a0*/  LDC R26, c[0x0][0x600] ;  /* 0x00018000ff1a7b82 */ /* 0x000e620000000800 */
[-CC-:B0-----:R-:W-:Y:S02]  /*10b0*/  SHF.R.U64 R18, R8, R12.reuse, R3.reuse ;  /* 0x0000000c08127219 */ /* 0x181fe40000001203 */
[----:B------:R-:W-:-:S05]  /*10c0*/  SHF.R.U32.HI R3, RZ, R12, R3 ;  /* 0x0000000cff037219 */ /* 0x000fca0000011603 */
[----:B------:R-:W0:Y:S01]  /*10d0*/  LDC R27, c[0x0][0x648] ;  /* 0x00019200ff1b7b82 */ /* 0x000e220000000800 */
[-CC-:B---3--:R-:W-:Y:S02]  /*10e0*/  SHF.R.U64 R34, R18, R22.reuse, R3.reuse ;  /* 0x0000001612227219 */ /* 0x188fe40000001203 */
[----:B------:R-:W-:Y:S01]  /*10f0*/  SHF.R.U32.HI R8, RZ, R22, R3 ;  /* 0x00000016ff087219 */ /* 0x000fe20000011603 */
[----:B------:R-:W-:-:S04]  /*1100*/  IMAD.MOV.U32 R22, RZ, RZ, 0x1 ;  /* 0x00000001ff167424 */ /* 0x000fc800078e00ff */
[----:B------:R-:W3:Y:S01]  /*1110*/  LDC R33, c[0x0][0x638] ;  /* 0x00018e00ff217b82 */ /* 0x000ee20000000800 */
[-CC-:B----4-:R-:W-:Y:S02]  /*1120*/  SHF.R.U64 R36, R34, R29.reuse, R8.reuse ;  /* 0x0000001d22247219 */ /* 0x190fe40000001208 */
[-C--:B------:R-:W-:Y:S02]  /*1130*/  SHF.L.U32 R3, R10, R29.reuse, RZ ;  /* 0x0000001d0a037219 */ /* 0x080fe400000006ff */
[----:B------:R-:W-:Y:S01]  /*1140*/  SHF.R.U32.HI R9, RZ, R29, R8 ;  /* 0x0000001dff097219 */ /* 0x000fe20000011608 */
[----:B------:R-:W-:Y:S01]  /*1150*/  IMAD.MOV.U32 R8, RZ, RZ, R36 ;  /* 0x000000ffff087224 */ /* 0x000fe200078e0024 */
[----:B------:R-:W-:Y:S01]  /*1160*/  LOP3.LUT R15, RZ, R3, RZ, 0x33, !PT ;  /* 0x00000003ff0f7212 */ /* 0x000fe200078e33ff */
[----:B------:R-:W4:Y:S01]  /*1170*/  LDC R28, c[0x0][0x610] ;  /* 0x00018400ff1c7b82 */ /* 0x000f220000000800 */
[----:B------:R-:W-:Y:S05]  /*1180*/  @!P0 BRA `(.L_x_14) ;  /* 0x0000000000288947 */ /* 0x000fea0003800000 */
[----:B------:R-:W2:Y:S02]  /*1190*/  LDC R3, c[0x0][0x64c] ;  /* 0x00019300ff037b82 */ /* 0x000ea40000000800 */
[----:B--2---:R-:W-:-:S05]  /*11a0*/  IADD3 R3, P0, R36, R3, RZ ;  /* 0x0000000324037210 */ /* 0x004fca0007f1e0ff */
[----:B------:R-:W-:-:S04]  /*11b0*/  IMAD.X R19, RZ, RZ, R9, P0 ;  /* 0x000000ffff137224 */ /* 0x000fc800000e0609 */
[----:B------:R-:W-:-:S04]  /*11c0*/  IMAD.WIDE.U32 R8, R19, R30, RZ ;  /* 0x0000001e13087225 */ /* 0x000fc800078e00ff */
[----:B------:R-:W-:-:S04]  /*11d0*/  IMAD.WIDE.U32 R10, P0, R3, R31, R8 ;  /* 0x0000001f030a7225 */ /* 0x000fc80007800008 */
[----:B------:R-:W-:-:S04]  /*11e0*/  IMAD.WIDE.U32 R8, R3, R30, RZ ;  /* 0x0000001e03087225 */ /* 0x000fc800078e00ff */
[----:B------:R-:W-:Y:S01]  /*11f0*/  IMAD.X R13, RZ, RZ, RZ, P0 ;  /* 0x000000ffff0d7224 */ /* 0x000fe200000e06ff */
[----:B------:R-:W-:Y:S01]  /*1200*/  IADD3 RZ, P0, R9, R10, RZ ;  /* 0x0000000a09ff7210 */ /* 0x000fe20007f1e0ff */
[----:B------:R-:W-:-:S04]  /*1210*/  IMAD.MOV.U32 R12, RZ, RZ, R11 ;  /* 0x000000ffff0c7224 */ /* 0x000fc800078e000b */
[----:B------:R-:W-:-:S08]  /*1220*/  IMAD.WIDE.U32.X R8, R19, R31, R12, P0 ;  /* 0x0000001f13087225 */ /* 0x000fd000000e040c */
.L_x_14:
[----:B0-----:R-:W-:Y:S01]  /*1230*/  SHF.R.U64 R7, R8, R27, R9 ;  /* 0x0000001b08077219 */ /* 0x001fe20000001209 */
[----:B-1----:R-:W-:Y:S01]  /*1240*/  VIADD R9, R26, 0xffffffff ;  /* 0xffffffff1a097836 */ /* 0x002fe20000000000 */
[----:B------:R-:W-:Y:S01]  /*1250*/  SHF.L.U32 R3, R22, R29, RZ ;  /* 0x0000001d16037219 */ /* 0x000fe200000006ff */
[----:B------:R-:W-:Y:S01]  /*1260*/  @P1 IMAD R21, R25, R24, R6 ;  /* 0x0000001819151224 */ /* 0x000fe200078e0206 */
[----:B------:R-:W-:Y:S01]  /*1270*/  LOP3.LUT R8, R34, R15, RZ, 0xc0, !PT ;  /* 0x0000000f22087212 */ /* 0x000fe200078ec0ff */
[----:B------:R-:W-:Y:S02]  /*1280*/  IMAD.MOV R10, RZ, RZ, -R7 ;  /* 0x000000ffff0a7224 */ /* 0x000fe400078e0a07 */
[----:B------:R-:W-:Y:S02]  /*1290*/  IMAD.MOV.U32 R6, RZ, RZ, 0x1 ;  /* 0x00000001ff067424 */ /* 0x000fe400078e00ff */
[----:B------:R-:W-:Y:S01]  /*12a0*/  IMAD R8, R3, R7, R8 ;  /* 0x0000000703087224 */ /* 0x000fe200078e0208 */
[----:B------:R-:W-:Y:S01]  /*12b0*/  LOP3.LUT R7, R18, R9, RZ, 0xc0, !PT ;  /* 0x0000000912077212 */ /* 0x000fe200078ec0ff */
[----:B---3--:R-:W-:-:S02]  /*12c0*/  IMAD R3, R10, R33, R36 ;  /* 0x000000210a037224 */ /* 0x008fc400078e0224 */
[----:B----4-:R-:W-:Y:S02]  /*12d0*/  IMAD R22, R8, R28, R21 ;  /* 0x0000001c08167224 */ /* 0x010fe400078e0215 */
[----:B------:R-:W-:Y:S01]  /*12e0*/  IMAD R7, R3, R26, R7 ;  /* 0x0000001a03077224 */ /* 0x000fe200078e0207 */
[----:B------:R-:W-:Y:S01]  /*12f0*/  PRMT R3, R6, 0x7610, R3 ;  /* 0x0000761006037816 */ /* 0x000fe20000000003 */
[----:B------:R-:W-:-:S03]  /*1300*/  IMAD.MOV.U32 R19, RZ, RZ, R32 ;  /* 0x000000ffff137224 */ /* 0x000fc600078e0020 */
[----:B------:R-:W-:Y:S02]  /*1310*/  SEL R18, R7, R22, !P1 ;  /* 0x0000001607127207 */ /* 0x000fe40004800000 */
[----:B------:R-:W-:-:S07]  /*1320*/  SEL R22, R22, R7, !P1 ;  /* 0x0000000716167207 */ /* 0x000fce0004800000 */
.L_x_12:
[----:B------:R-:W-:Y:S05]  /*1330*/  @!P3 BRA `(.L_x_15) ;  /* 0x00000000000cb947 */ /* 0x000fea0003800000 */
[----:B------:R-:W-:Y:S01]  /*1340*/  UCGABAR_WAIT ;  /* 0x0000000000007dc7 */ /* 0x000fe20008000000 */
[----:B------:R-:W-:Y:S01]  /*1350*/  CCTL.IVALL ;  /* 0x00000000ff00798f */ /* 0x000fe20002000000 */
[----:B------:R-:W-:Y:S05]  /*1360*/  BRA `(.L_x_16) ;  /* 0x0000000000047947 */ /* 0x000fea0003800000 */
.L_x_15:
[----:B------:R-:W-:Y:S06]  /*1370*/  BAR.SYNC.DEFER_BLOCKING 0x0 ;  /* 0x0000000000007b1d */ /* 0x000fec0000010000 */
.L_x_16:
[----:B------:R-:W-:Y:S05]  /*1380*/  @!P2 BRA `(.L_x_17) ;  /* 0x00000054007ca947 */ /* 0x000fea0003800000 */
[----:B------:R-:W-:-:S13]  /*1390*/  ISETP.GT.U32.AND P0, PT, R35, 0x1, PT ;  /* 0x000000012300780c */ /* 0x000fda0003f04070 */
[----:B------:R-:W-:Y:S05]  /*13a0*/  @P0 EXIT ;  /* 0x000000000000094d */ /* 0x000fea0003800000 */
.L_x_18:
[----:B------:R-:W-:-:S08]  /*13b0*/  NOP ;  /* 0x0000000000007918 */ /* 0x000fd00000000000 */
[----:B------:R-:W1:Y:S02]  /*13c0*/  USETMAXREG.TRY_ALLOC.CTAPOOL UP0, 0xe8 ;  /* 0x000000e8000079c8 */ /* 0x000e640008000600 */
[----:B-1----:R-:W-:-:S13]  /*13d0*/  PLOP3.LUT P0, PT, PT, PT, UP0, 0x80, 0x0 ;  /* 0x000000000000781c */ /* 0x002fda0003f0f008 */
[----:B------:R-:W-:Y:S05]  /*13e0*/  @!P0 BRA `(.L_x_18) ;  /* 0xfffffffc00f08947 */ /* 0x000fea000383ffff */
[----:B------:R-:W-:-:S13]  /*13f0*/  LOP3.LUT P0, RZ, R3, 0xff, RZ, 0xc0, !PT ;  /* 0x000000ff03ff7812 */ /* 0x000fda000780c0ff */
[----:B------:R-:W-:Y:S05]  /*1400*/  @!P0 EXIT ;  /* 0x000000000000894d */ /* 0x000fea0003800000 */
[----:B------:R-:W3:Y:S01]  /*1410*/  LDL.64 R12, [R1] ;  /* 0x00000000010c7983 */ /* 0x000ee20000100a00 */
[----:B------:R-:W1:Y:S01]  /*1420*/  S2UR UR4, SR_CgaCtaId ;  /* 0x00000000000479c3 */ /* 0x000e620000008800 */
[CC--:B------:R-:W-:Y:S01]  /*1430*/  LEA.HI R3, R20.reuse, R5.reuse, RZ, 0x2 ;  /* 0x0000000514037211 */ /* 0x0c0fe200078f10ff */
[----:B------:R-:W-:Y:S01]  /*1440*/  UISETP.LT.AND UP0, UPT, UR40, 0x1, UPT ;  /* 0x000000012800788c */ /* 0x000fe2000bf01270 */
[----:B------:R-:W-:Y:S01]  /*1450*/  LEA.HI R20, R20, R5, RZ, 0x5 ;  /* 0x0000000514147211 */ /* 0x000fe200078f28ff */
[----:B------:R-:W-:Y:S01]  /*1460*/  UIADD3 UR5, UR43, -0x1, URZ ;  /* 0xffffffff2b057890 */ /* 0x000fe2000fffe03f */
[--C-:B------:R-:W-:Y:S01]  /*1470*/  SHF.R.S32.HI R92, RZ, 0x2, R3.reuse ;  /* 0x00000002ff5c7819 */ /* 0x100fe20000011403 */
[----:B------:R-:W-:Y:S01]  /*1480*/  USEL UR42, UR40, 0x1, UP0 ;  /* 0x00000001282a7887 */ /* 0x000fe20008000000 */
[----:B------:R-:W-:Y:S01]  /*1490*/  SHF.R.S32.HI R7, RZ, 0x1f, R3 ;  /* 0x0000001fff077819 */ /* 0x000fe20000011403 */
[----:B------:R-:W4:Y:S01]  /*14a0*/  LDC R97, c[0x0][0x658] ;  /* 0x00019600ff617b82 */ /* 0x000f220000000800 */
[----:B------:R-:W-:Y:S01]  /*14b0*/  LOP3.LUT R4, R3, 0xfffffffc, RZ, 0xc0, !PT ;  /* 0xfffffffc03047812 */ /* 0x000fe200078ec0ff */
[----:B------:R-:W-:Y:S01]  /*14c0*/  UMOV UR41, 0x400 ;  /* 0x0000040000297882 */ /* 0x000fe20000000000 */
[----:B------:R-:W-:Y:S01]  /*14d0*/  LEA.HI R7, R7, R92, RZ, 0x3 ;  /* 0x0000005c07077211 */ /* 0x000fe200078f18ff */
[----:B------:R-:W-:Y:S01]  /*14e0*/  UISETP.NE.AND UP0, UPT, UR5, URZ, UPT ;  /* 0x0000003f0500728c */ /* 0x000fe2000bf05270 */
[----:B------:R-:W-:Y:S01]  /*14f0*/  SHF.R.S32.HI R3, RZ, 0x5, R20 ;  /* 0x00000005ff037819 */ /* 0x000fe20000011414 */
[----:B------:R-:W-:Y:S01]  /*1500*/  IMAD.IADD R4, R5, 0x1, -R4 ;  /* 0x0000000105047824 */ /* 0x000fe200078e0a04 */
[----:B------:R-:W-:Y:S01]  /*1510*/  LOP3.LUT R7, R7, 0xfffffff8, RZ, 0xc0, !PT ;  /* 0xfffffff807077812 */ /* 0x000fe200078ec0ff */
[----:B------:R-:W2:Y:S01]  /*1520*/  LDC.64 R8, c[0x0][0x5c8] ;  /* 0x00017200ff087b82 */ /* 0x000ea20000000a00 */
[----:B------:R-:W-:Y:S01]  /*1530*/  IMAD.MOV.U32 R6, RZ, RZ, -0x1 ;  /* 0xffffffffff067424 */ /* 0x000fe200078e00ff */
[----:B------:R-:W-:Y:S01]  /*1540*/  ULDC UR6, c[0x0][0x284] ;  /* 0x0000a10000067ab9 */ /* 0x000fe20000000800 */
[----:B0-----:R-:W-:Y:S01]  /*1550*/  IMAD.MOV.U32 R10, RZ, RZ, 0x1 ;  /* 0x00000001ff0a7424 */ /* 0x001fe200078e00ff */
[----:B------:R-:W-:Y:S01]  /*1560*/  LOP3.LUT R104, R23, 0x1, RZ, 0xfc, !PT ;  /* 0x0000000117687812 */ /* 0x000fe200078efcff */
[----:B------:R-:W-:Y:S01]  /*1570*/  IMAD.IADD R92, R92, 0x1, -R7 ;  /* 0x000000015c5c7824 */ /* 0x000fe200078e0a07 */
[----:B------:R-:W-:Y:S01]  /*1580*/  USHF.L.U32 UR45, UR40, 0x1, URZ ;  /* 0x00000001282d7899 */ /* 0x000fe2000800063f */
[----:B------:R-:W-:Y:S01]  /*1590*/  IMAD.SHL.U32 R94, R4, 0x2, RZ ;  /* 0x00000002045e7824 */ /* 0x000fe200078e00ff */
[----:B------:R-:W0:Y:S01]  /*15a0*/  LDC R99, c[0x0][0x288] ;  /* 0x0000a200ff637b82 */ /* 0x000e220000000800 */
[----:B-1----:R-:W-:Y:S01]  /*15b0*/  ULEA UR41, UR4, UR41, 0x18 ;  /* 0x0000002904297291 */ /* 0x002fe2000f8ec03f */
[--C-:B------:R-:W-:Y:S01]  /*15c0*/  SHF.R.S32.HI R93, RZ, 0x1f, R92.reuse ;  /* 0x0000001fff5d7819 */ /* 0x100fe2000001145c */
[----:B------:R-:W-:Y:S01]  /*15d0*/  USHF.L.U32 UR4, UR5, 0x3, URZ ;  /* 0x0000000305047899 */ /* 0x000fe2000800063f */
[C---:B------:R-:W-:Y:S01]  /*15e0*/  IMAD R102, R3.reuse, -0x10, -R92 ;  /* 0xfffffff003667824 */ /* 0x040fe200078e0a5c */
[----:B------:R-:W-:Y:S01]  /*15f0*/  USEL UR5, URZ, 0x1, UP0 ;  /* 0x000000013f057887 */ /* 0x000fe20008000000 */
[----:B------:R-:W-:Y:S01]  /*1600*/  SHF.R.S32.HI R95, RZ, 0x1f, R94 ;  /* 0x0000001fff5f7819 */ /* 0x000fe2000001145e */
[----:B------:R-:W-:Y:S01]  /*1610*/  UIADD3 UR46, UR41, 0x60, URZ ;  /* 0x00000060292e7890 */ /* 0x000fe2000fffe03f */
[----:B------:R-:W1:Y:S01]  /*1620*/  LDC R100, c[0x0][0x600] ;  /* 0x00018000ff647b82 */ /* 0x000e620000000800 */
[-C--:B----4-:R-:W-:Y:S01]  /*1630*/  SHF.L.U32 R6, R6, R97.reuse, RZ ;  /* 0x0000006106067219 */ /* 0x090fe200000006ff */
[----:B------:R-:W-:Y:S01]  /*1640*/  ULOP3.LUT UR4, UR4, 0x8, URZ, 0xc0, !UPT ;  /* 0x0000000804047892 */ /* 0x000fe2000f8ec03f */
[----:B------:R-:W-:Y:S01]  /*1650*/  IMAD.WIDE R92, R3, 0x10, R92 ;  /* 0x00000010035c7825 */ /* 0x000fe200078e025c */
[----:B------:R-:W-:Y:S01]  /*1660*/  SHF.L.U32 R97, R10, R97, RZ ;  /* 0x000000610a617219 */ /* 0x000fe200000006ff */
[----:B------:R-:W-:Y:S01]  /*1670*/  UIADD3 UR42, -UR42, UR40, URZ ;  /* 0x000000282a2a7290 */ /* 0x000fe2000fffe13f */
[----:B------:R-:W-:Y:S01]  /*1680*/  LOP3.LUT R101, RZ, R6, RZ, 0x33, !PT ;  /* 0x00000006ff657212 */ /* 0x000fe200078e33ff */
[----:B------:R-:W-:Y:S01]  /*1690*/  IMAD.U32 R105, RZ, RZ, UR5 ;  /* 0x00000005ff697e24 */ /* 0x000fe2000f8e00ff */
[C---:B--2---:R-:W-:Y:S01]  /*16a0*/  SHF.L.U64.HI R96, R8.reuse, 0x3, R9 ;  /* 0x0000000308607819 */ /* 0x044fe20000010209 */
[----:B------:R-:W-:Y:S01]  /*16b0*/  IMAD.SHL.U32 R91, R8, 0x8, RZ ;  /* 0x00000008085b7824 */ /* 0x000fe200078e00ff */
[----:B------:R-:W-:Y:S01]  /*16c0*/  ULEA UR43, UR43, UR46, 0x3 ;  /* 0x0000002e2b2b7291 */ /* 0x000fe2000f8e183f */
[----:B------:R-:W-:Y:S01]  /*16d0*/  VIADD R102, R102, UR6 ;  /* 0x0000000666667c36 */ /* 0x000fe20008000000 */
[----:B------:R-:W-:-:S02]  /*16e0*/  ULOP3.LUT UR47, UR4, 0x8, URZ, 0x3c, !UPT ;  /* 0x00000008042f7892 */ /* 0x000fc4000f8e3c3f */
[----:B------:R-:W-:Y:S01]  /*16f0*/  ULOP3.LUT UR44, UR4, 0x18, URZ, 0x3c, !UPT ;  /* 0x00000018042c7892 */ /* 0x000fe2000f8e3c3f */
[----:B0-----:R-:W-:Y:S02]  /*1700*/  IMAD R99, R4, -0x2, R99 ;  /* 0xfffffffe04637824 */ /* 0x001fe400078e0263 */
[----:B-1----:R-:W-:Y:S01]  /*1710*/  VIADD R100, R100, 0xffffffff ;  /* 0xffffffff64647836 */ /* 0x002fe20000000000 */
[----:B---3--:R-:W-:-:S08]  /*1720*/  SHF.L.U64.HI R98, R12, 0x1, R0 ;  /* 0x000000010c627819 */ /* 0x008fd00000010200 */
.L_x_166:
[----:B------:R-:W-:-:S04]  /*1730*/  SHF.L.U32 R0, R105, 0x1f, RZ ;  /* 0x0000001f69007819 */ /* 0x000fc800000006ff */
[----:B------:R-:W0:Y:S02]  /*1740*/  SYNCS.PHASECHK.TRANS64.TRYWAIT P0, [UR43+-0x8], R0 ;  /* 0xfffff800ff0075a7 */ /* 0x000e24000800016b */
[----:B01-34-:R-:W-:Y:S05]  /*1750*/  @!P0 BRA `(.L_x_19) ;  /* 0x0000006000b08947 */ /* 0x01bfea0003800000 */
.L_x_189:
[----:B------:R-:W-:Y:S02]  /*1760*/  ULDC UR4, c[0x0][0x28c] ;  /* 0x0000a30000047ab9 */ /* 0x000fe40000000800 */
[----:B------:R-:W-:-:S13]  /*1770*/  ISETP.LT.AND P0, PT, RZ, UR4, PT ;  /* 0x00000004ff007c0c */ /* 0x000fda000bf01270 */
[----:B------:R-:W-:Y:S05]  /*1780*/  @P0 BRA `(.L_x_20) ;  /* 0x0000000000400947 */ /* 0x000fea0003800000 */
[----:B0-----:R-:W-:Y:S01]  /*1790*/  MOV R0, 0x0 ;  /* 0x0000000000007802 */ /* 0x001fe20000000f00 */
[----:B------:R-:W-:Y:S01]  /*17a0*/  ULDC.64 UR4, c[0x4][0x68] ;  /* 0x01001a0000047ab9 */ /* 0x000fe20000000a00 */
[----:B------:R-:W-:Y:S01]  /*17b0*/  ULDC.64 UR6, c[0x4][0x8] ;  /* 0x0100020000067ab9 */ /* 0x000fe20000000a00 */
[----:B------:R-:W-:Y:S01]  /*17c0*/  IMAD.U32 R4, RZ, RZ, UR4 ;  /* 0x00000004ff047e24 */ /* 0x000fe2000f8e00ff */
[----:B------:R0:W1:Y:S01]  /*17d0*/  LDC.64 R14, c[0x4][R0] ;  /* 0x01000000000e7b82 */ /* 0x0000620000000a00 */
[----:B------:R-:W-:Y:S01]  /*17e0*/  IMAD.U32 R5, RZ, RZ, UR5 ;  /* 0x00000005ff057e24 */ /* 0x000fe2000f8e00ff */
[----:B------:R-:W-:Y:S01]  /*17f0*/  ULDC.64 UR4, c[0x4][0x70] ;  /* 0x01001c0000047ab9 */ /* 0x000fe20000000a00 */
[----:B------:R-:W-:Y:S02]  /*1800*/  IMAD.U32 R10, RZ, RZ, UR6 ;  /* 0x00000006ff0a7e24 */ /* 0x000fe4000f8e00ff */
[----:B------:R-:W-:Y:S02]  /*1810*/  IMAD.U32 R6, RZ, RZ, UR4 ;  /* 0x00000004ff067e24 */ /* 0x000fe4000f8e00ff */
[----:B------:R-:W-:-:S02]  /*1820*/  IMAD.U32 R7, RZ, RZ, UR5 ;  /* 0x00000005ff077e24 */ /* 0x000fc4000f8e00ff */
[----:B------:R-:W-:Y:S02]  /*1830*/  IMAD.U32 R11, RZ, RZ, UR7 ;  /* 0x00000007ff0b7e24 */ /* 0x000fe4000f8e00ff */
[----:B------:R-:W-:Y:S02]  /*1840*/  IMAD.MOV.U32 R8, RZ, RZ, 0x1e1 ;  /* 0x000001e1ff087424 */ /* 0x000fe400078e00ff */
[----:B------:R-:W-:Y:S02]  /*1850*/  IMAD.MOV.U32 R12, RZ, RZ, 0x1 ;  /* 0x00000001ff0c7424 */ /* 0x000fe400078e00ff */
[----:B0-----:R-:W-:-:S07]  /*1860*/  IMAD.MOV.U32 R13, RZ, RZ, RZ ;  /* 0x000000ffff0d7224 */ /* 0x001fce00078e00ff */
[----:B------:R-:W-:-:S07]  /*1870*/  LEPC R20, `(.L_x_20) ;  /* 0x000000001014794e */ /* 0x000fce0000000000 */
[----:B-1---5:R-:W-:Y:S05]  /*1880*/  CALL.ABS.NOINC R14 ;  /* 0x000000000e007343 */ /* 0x022fea0003c00000 */
.L_x_20:
[----:B------:R-:W-:-:S13]  /*1890*/  ISETP.NE.AND P0, PT, R104, 0x3, PT ;  /* 0x000000036800780c */ /* 0x000fda0003f05270 */
[----:B------:R-:W-:Y:S05]  /*18a0*/  @!P0 BRA `(.L_x_21) ;  /* 0x0000000000048947 */ /* 0x000fea0003800000 */
[----:B------:R-:W-:Y:S01]  /*18b0*/  BPT.TRAP 0x1 ;  /* 0x000000040000795c */ /* 0x000fe20000300000 */
.L_x_21:
[----:B0-----:R-:W-:Y:S02]  /*18c0*/  IMAD.U32 R3, RZ, RZ, UR38 ;  /* 0x00000026ff037e24 */ /* 0x001fe4000f8e00ff */
[----:B------:R-:W-:-:S03]  /*18d0*/  IMAD.U32 R0, RZ, RZ, UR39 ;  /* 0x00000027ff007e24 */ /* 0x000fc6000f8e00ff */
[----:B------:R-:W-:Y:S02]  /*18e0*/  LEA R3, R3, UR41, 0x3 ;  /* 0x0000002903037c11 */ /* 0x000fe4000f8e18ff */
[----:B------:R-:W-:-:S04]  /*18f0*/  SHF.L.U32 R0, R0, 0x1f, RZ ;  /* 0x0000001f00007819 */ /* 0x000fc800000006ff */
[----:B------:R0:W1:Y:S01]  /*1900*/  SYNCS.PHASECHK.TRANS64.TRYWAIT P1, [R3+URZ], R0 ;  /* 0x00000000030075a7 */ /* 0x000062000802017f */
[----:B------:R-:W-:Y:S05]  /*1910*/  @!P0 BRA `(.L_x_22) ;  /* 0x0000000000048947 */ /* 0x000fea0003800000 */
[----:B------:R-:W-:Y:S01]  /*1920*/  BPT.TRAP 0x1 ;  /* 0x000000040000795c */ /* 0x000fe20000300000 */
.L_x_22:
[----:B------:R-:W-:-:S05]  /*1930*/  IMAD.U32 R4, RZ, RZ, UR42 ;  /* 0x0000002aff047e24 */ /* 0x000fca000f8e00ff */
[----:B------:R-:W-:Y:S01]  /*1940*/  ISETP.GE.AND P2, PT, R4, 0x1, PT ;  /* 0x000000010400780c */ /* 0x000fe20003f46270 */
[----:B-1----:R-:W-:-:S12]  /*1950*/  @P1 BRA `(.L_x_23) ;  /* 0x0000000000081947 */ /* 0x002fd80003800000 */
[----:B------:R-:W1:Y:S02]  /*1960*/  SYNCS.PHASECHK.TRANS64.TRYWAIT P1, [R3+URZ], R0 ;  /* 0x00000000030075a7 */ /* 0x000e64000802017f */
[----:B-1----:R-:W-:Y:S05]  /*1970*/  @!P1 BRA `(.L_x_24) ;  /* 0x0000006000409947 */ /* 0x002fea0003800000 */
.L_x_23:
[----:B------:R-:W-:Y:S05]  /*1980*/  WARPSYNC.ALL ;  /* 0x0000000000007948 */ /* 0x000fea0003800000 */
[----:B------:R-:W-:Y:S01]  /*1990*/  UIADD3 UR4, UR41, 0x180, URZ ;  /* 0x0000018029047890 */ /* 0x000fe2000fffe03f */
[----:B------:R-:W-:Y:S01]  /*19a0*/  WARPGROUP.ARRIVE ;  /* 0x00000000000079c5 */ /* 0x000fe20000000000 */
[----:B------:R-:W-:Y:S02]  /*19b0*/  UIADD3 UR5, UR41, 0xa180, URZ ;  /* 0x0000a18029057890 */ /* 0x000fe4000fffe03f */
[----:B------:R-:W-:Y:S02]  /*19c0*/  USHF.R.U32.HI UR4, URZ, 0x4, UR4 ;  /* 0x000000043f047899 */ /* 0x000fe40008011604 */
[----:B------:R-:W-:-:S02]  /*19d0*/  USHF.R.U32.HI UR5, URZ, 0x4, UR5 ;  /* 0x000000043f057899 */ /* 0x000fc40008011605 */
[----:B------:R-:W-:Y:S02]  /*19e0*/  ULOP3.LUT UR4, UR4, 0x3fff, URZ, 0xc0, !UPT ;  /* 0x00003fff04047892 */ /* 0x000fe4000f8ec03f */
[----:B------:R-:W-:Y:S02]  /*19f0*/  ULOP3.LUT UR5, UR5, 0x3fff, URZ, 0xc0, !UPT ;  /* 0x00003fff05057892 */ /* 0x000fe4000f8ec03f */
[----:B------:R-:W-:Y:S02]  /*1a00*/  ULOP3.LUT UR8, UR4, 0x10000, URZ, 0xfc, !UPT ;  /* 0x0001000004087892 */ /* 0x000fe4000f8efc3f */
[----:B------:R-:W-:Y:S02]  /*1a10*/  ULOP3.LUT UR9, UR5, 0x10000, URZ, 0xfc, !UPT ;  /* 0x0001000005097892 */ /* 0x000fe4000f8efc3f */
[----:B------:R-:W-:Y:S02]  /*1a20*/  ULEA UR10, UR38, UR8, 0x9 ;  /* 0x00000008260a7291 */ /* 0x000fe4000f8e483f */
[----:B------:R-:W-:Y:S01]  /*1a30*/  ULEA UR11, UR38, UR9, 0xa ;  /* 0x00000009260b7291 */ /* 0x000fe2000f8e503f */
[----:B------:R-:W-:Y:S01]  /*1a40*/  UMOV UR5, 0x40000040 ;  /* 0x4000004000057882 */ /* 0x000fe20000000000 */
[----:B------:R-:W-:-:S03]  /*1a50*/  UMOV UR7, 0x40000040 ;  /* 0x4000004000077882 */ /* 0x000fc60000000000 */
[----:B------:R-:W-:Y:S02]  /*1a60*/  UMOV UR4, UR10 ;  /* 0x0000000a00047c82 */ /* 0x000fe40008000000 */
[----:B------:R-:W-:Y:S02]  /*1a70*/  UMOV UR6, UR11 ;  /* 0x0000000b00067c82 */ /* 0x000fe40008000000 */
[----:B------:R-:W-:Y:S01]  /*1a80*/  HGMMA.64x128x8.F32.TF32 R24, gdesc[UR4], RZ, !UPT, gsb0 ;  /* 0x05e00000041879f0 */ /* 0x000fe2000c0028ff */
[----:B------:R-:W-:Y:S02]  /*1a90*/  UIADD3 UR4, UR10, 0x2, URZ ;  /* 0x000000020a047890 */ /* 0x000fe4000fffe03f */
[----:B------:R-:W-:Y:S01]  /*1aa0*/  UIADD3 UR6, UR11, 0x2, URZ ;  /* 0x000000020b067890 */ /* 0x000fe2000fffe03f */
[----:B------:R-:W-:Y:S01]  /*1ab0*/  UMOV UR5, 0x40000040 ;  /* 0x4000004000057882 */ /* 0x000fe20000000000 */
[----:B------:R-:W-:Y:S01]  /*1ac0*/  UMOV UR7, 0x40000040 ;  /* 0x4000004000077882 */ /* 0x000fe20000000000 */
[----:B------:R-:W-:-:S02]  /*1ad0*/  WARPGROUP.DEPBAR.LE gsb0, 0x0 ;  /* 0x00008000000079c5 */ /* 0x000fc40000010000 */
[----:B------:R-:W-:-:S06]  /*1ae0*/  WARPGROUP.ARRIVE ;  /* 0x00000000000079c5 */ /* 0x000fcc0000000000 */
[----:B------:R-:W-:Y:S01]  /*1af0*/  HGMMA.64x128x8.F32.TF32 R24, gdesc[UR4], R24, gsb0 ;  /* 0x05e00000041879f0 */ /* 0x000fe20008002818 */
[----:B------:R-:W-:Y:S02]  /*1b00*/  UIADD3 UR4, UR10, 0x4, URZ ;  /* 0x000000040a047890 */ /* 0x000fe4000fffe03f */
[----:B------:R-:W-:Y:S01]  /*1b10*/  UIADD3 UR6, UR11, 0x4, URZ ;  /* 0x000000040b067890 */ /* 0x000fe2000fffe03f */
[----:B------:R-:W-:Y:S01]  /*1b20*/  UMOV UR5, 0x40000040 ;  /* 0x4000004000057882 */ /* 0x000fe20000000000 */
[----:B------:R-:W-:Y:S01]  /*1b30*/  UMOV UR7, 0x40000040 ;  /* 0x4000004000077882 */ /* 0x000fe20000000000 */
[----:B------:R-:W-:Y:S02]  /*1b40*/  WARPGROUP.DEPBAR.LE gsb0, 0x0 ;  /* 0x00008000000079c5 */ /* 0x000fe40000010000 */
        /* <DEDUP_REMOVED lines=8> */
[----:B------:R-:W-:Y:S03]  /*1bd0*/  HGMMA.64x128x8.F32.TF32 R24, gdesc[UR4], R24, gsb0 ;  /* 0x05e00000041879f0 */ /* 0x000fe60008002818 */
[----:B------:R-:W-:Y:S02]  /*1be0*/  WARPGROUP.DEPBAR.LE gsb0, 0x0 ;  /* 0x00008000000079c5 */ /* 0x000fe40000010000 */
[----:B------:R-:W-:Y:S05]  /*1bf0*/  @!P2 BRA `(.L_x_25) ;  /* 0x000000040014a947 */ /* 0x000fea0003800000 */
[----:B------:R-:W-:Y:S01]  /*1c00*/  UIADD3 UR4, UR38, 0x1, URZ ;  /* 0x0000000126047890 */ /* 0x000fe2000fffe03f */
[----:B01----:R-:W-:Y:S02]  /*1c10*/  IMAD.U32 R0, RZ, RZ, UR42 ;  /* 0x0000002aff007e24 */ /* 0x003fe4000f8e00ff */
[----:B------:R-:W-:Y:S01]  /*1c20*/  IMAD.U32 R3, RZ, RZ, UR38 ;  /* 0x00000026ff037e24 */ /* 0x000fe2000f8e00ff */
[----:B------:R-:W-:-:S04]  /*1c30*/  UISETP.NE.AND UP0, UPT, UR4, 0x5, UPT ;  /* 0x000000050400788c */ /* 0x000fc8000bf05270 */
[----:B------:R-:W-:Y:S02]  /*1c40*/  USEL UR5, URZ, 0x1, UP0 ;  /* 0x000000013f057887 */ /* 0x000fe40008000000 */
[----:B------:R-:W-:Y:S02]  /*1c50*/  USEL UR10, UR4, URZ, UP0 ;  /* 0x0000003f040a7287 */ /* 0x000fe40008000000 */
[----:B------:R-:W-:-:S06]  /*1c60*/  ULOP3.LUT UR5, UR39, UR5, URZ, 0x3c, !UPT ;  /* 0x0000000527057292 */ /* 0x000fcc000f8e3c3f */
[----:B------:R-:W-:-:S07]  /*1c70*/  IMAD.U32 R6, RZ, RZ, UR5 ;  /* 0x00000005ff067e24 */ /* 0x000fce000f8e00ff */
.L_x_32:
[----:B------:R-:W-:Y:S05]  /*1c80*/  @!P0 BRA `(.L_x_26) ;  /* 0x0000000000048947 */ /* 0x000fea0003800000 */
[----:B------:R-:W-:Y:S01]  /*1c90*/  BPT.TRAP 0x1 ;  /* 0x000000040000795c */ /* 0x000fe20000300000 */
.L_x_26:
[----:B------:R-:W-:Y:S01]  /*1ca0*/  ULEA UR4, UR10, UR41, 0x3 ;  /* 0x000000290a047291 */ /* 0x000fe2000f8e183f */
[----:B------:R-:W-:-:S08]  /*1cb0*/  SHF.L.U32 R4, R6, 0x1f, RZ ;  /* 0x0000001f06047819 */ /* 0x000fd000000006ff */
[----:B------:R0:W1:Y:S01]  /*1cc0*/  SYNCS.PHASECHK.TRANS64.TRYWAIT P1, [UR4], R4 ;  /* 0x00000004ff0075a7 */ /* 0x0000620008020144 */
[----:B------:R-:W-:Y:S05]  /*1cd0*/  @!P0 BRA `(.L_x_27) ;  /* 0x0000000000048947 */ /* 0x000fea0003800000 */
[----:B------:R-:W-:Y:S01]  /*1ce0*/  BPT.TRAP 0x1 ;  /* 0x000000040000795c */ /* 0x000fe20000300000 */
.L_x_27:
[----:B-1----:R-:W-:Y:S05]  /*1cf0*/  @P1 BRA `(.L_x_28) ;  /* 0x0000000000081947 */ /* 0x002fea0003800000 */
[----:B------:R-:W1:Y:S02]  /*1d00*/  SYNCS.PHASECHK.TRANS64.TRYWAIT P1, [UR4], R4 ;  /* 0x00000004ff0075a7 */ /* 0x000e640008020144 */
[----:B-1----:R-:W-:Y:S05]  /*1d10*/  @!P1 BRA `(.L_x_29) ;  /* 0x0000005c006c9947 */ /* 0x002fea0003800000 */
.L_x_28:
[----:B------:R-:W-:Y:S01]  /*1d20*/  ULEA UR11, UR10, UR8, 0x9 ;  /* 0x000000080a0b7291 */ /* 0x000fe2000f8e483f */
[----:B------:R-:W-:Y:S01]  /*1d30*/  WARPGROUP.ARRIVE ;  /* 0x00000000000079c5 */ /* 0x000fe20000000000 */
[----:B------:R-:W-:Y:S01]  /*1d40*/  ULEA UR12, UR10, UR9, 0xa ;  /* 0x000000090a0c7291 */ /* 0x000fe2000f8e503f */
[----:B------:R-:W-:Y:S01]  /*1d50*/  UMOV UR5, 0x40000040 ;  /* 0x4000004000057882 */ /* 0x000fe20000000000 */
[----:B------:R-:W-:-:S03]  /*1d60*/  UMOV UR7, 0x40000040 ;  /* 0x4000004000077882 */ /* 0x000fc60000000000 */
[----:B------:R-:W-:Y:S02]  /*1d70*/  UMOV UR4, UR11 ;  /* 0x0000000b00047c82 */ /* 0x000fe40008000000 */
[----:B------:R-:W-:Y:S02]  /*1d80*/  UMOV UR6, UR12 ;  /* 0x0000000c00067c82 */ /* 0x000fe40008000000 */
[----:B------:R-:W-:Y:S01]  /*1d90*/  HGMMA.64x128x8.F32.TF32 R24, gdesc[UR4], R24, gsb0 ;  /* 0x05e00000041879f0 */ /* 0x000fe20008002818 */
        /* <DEDUP_REMOVED lines=23> */
[----:B------:R-:W-:Y:S01]  /*1f10*/  BPT.TRAP 0x1 ;  /* 0x000000040000795c */ /* 0x000fe20000300000 */
.L_x_30:
[----:B------:R-:W-:-:S13]  /*1f20*/  ISETP.NE.AND P1, PT, R103, RZ, PT ;  /* 0x000000ff6700720c */ /* 0x000fda0003f25270 */
[----:B01----:R-:W-:-:S05]  /*1f30*/  @P1 LEA R4, R3, UR41, 0x3 ;  /* 0x0000002903041c11 */ /* 0x003fca000f8e18ff */
[----:B------:R-:W-:-:S05]  /*1f40*/  @P1 VIADD R5, R4, 0x28 ;  /* 0x0000002804051836 */ /* 0x000fca0000000000 */
[----:B------:R-:W-:-:S04]  /*1f50*/  @P1 PRMT R5, R88, 0x654, R5 ;  /* 0x0000065458051816 */ /* 0x000fc80000000005 */
[----:B------:R0:W-:Y:S01]  /*1f60*/  @P1 SYNCS.ARRIVE.TRANS64.RED.A1T0 RZ, [R5+URZ], RZ ;  /* 0x000000ff05ff19a7 */ /* 0x0001e2000810043f */
[----:B------:R-:W-:-:S13]  /*1f70*/  ISETP.GT.U32.AND P1, PT, R23, 0x1, PT ;  /* 0x000000011700780c */ /* 0x000fda0003f24070 */
[----:B0-----:R-:W-:Y:S05]  /*1f80*/  @P1 BRA `(.L_x_31) ;  /* 0x0000000000041947 */ /* 0x001fea0003800000 */
[----:B------:R-:W-:Y:S01]  /*1f90*/  BPT.TRAP 0x1 ;  /* 0x000000040000795c */ /* 0x000fe20000300000 */
.L_x_31:
[----:B------:R-:W-:Y:S01]  /*1fa0*/  UIADD3 UR10, UR10, 0x1, URZ ;  /* 0x000000010a0a7890 */ /* 0x000fe2000fffe03f */
[C---:B------:R-:W-:Y:S01]  /*1fb0*/  ISETP.GT.AND P2, PT, R0.reuse, 0x1, PT ;  /* 0x000000010000780c */ /* 0x040fe20003f44270 */
[----:B------:R-:W-:Y:S02]  /*1fc0*/  VIADD R3, R3, 0x1 ;  /* 0x0000000103037836 */ /* 0x000fe40000000000 */
[----:B------:R-:W-:Y:S01]  /*1fd0*/  UISETP.NE.AND UP0, UPT, UR10, 0x5, UPT ;  /* 0x000000050a00788c */ /* 0x000fe2000bf05270 */
[----:B------:R-:W-:Y:S02]  /*1fe0*/  VIADD R0, R0, 0xffffffff ;  /* 0xffffffff00007836 */ /* 0x000fe40000000000 */
[C---:B------:R-:W-:Y:S01]  /*1ff0*/  ISETP.NE.AND P1, PT, R3.reuse, 0x5, PT ;  /* 0x000000050300780c */ /* 0x040fe20003f25270 */
[----:B------:R-:W-:Y:S02]  /*2000*/  USEL UR4, URZ, 0x1, UP0 ;  /* 0x000000013f047887 */ /* 0x000fe40008000000 */
[----:B------:R-:W-:Y:S01]  /*2010*/  USEL UR10, UR10, URZ, UP0 ;  /* 0x0000003f0a0a7287 */ /* 0x000fe20008000000 */
[----:B------:R-:W-:-:S03]  /*2020*/  SEL R3, R3, RZ, P1 ;  /* 0x000000ff03037207 */ /* 0x000fc60000800000 */
[----:B------:R-:W-:Y:S01]  /*2030*/  LOP3.LUT R6, R6, UR4, RZ, 0x3c, !PT ;  /* 0x0000000406067c12 */ /* 0x000fe2000f8e3cff */
[----:B------:R-:W-:Y:S07]  /*2040*/  @P2 BRA `(.L_x_32) ;  /* 0xfffffffc000c2947 */ /* 0x000fee000383ffff */
.L_x_25:
[----:B01----:R-:W0:Y:S01]  /*2050*/  LDC R0, c[0x0][0x28c] ;  /* 0x0000a300ff007b82 */ /* 0x003e220000000800 */
[----:B------:R-:W-:-:S04]  /*2060*/  IMAD.U32 R3, RZ, RZ, UR47 ;  /* 0x0000002fff037e24 */ /* 0x000fc8000f8e00ff */
[----:B------:R1:W-:Y:S01]  /*2070*/  SYNCS.ARRIVE.TRANS64.A1T0 RZ, [R3+UR46], RZ ;  /* 0x000000ff03ff79a7 */ /* 0x0003e2000810002e */
[----:B0-----:R-:W-:-:S13]  /*2080*/  ISETP.GE.AND P1, PT, R0, 0x1, PT ;  /* 0x000000010000780c */ /* 0x001fda0003f26270 */
[----:B-1----:R-:W-:Y:S05]  /*2090*/  @!P1 BRA `(.L_x_33) ;  /* 0x0000000000449947 */ /* 0x002fea0003800000 */
[----:B------:R-:W-:Y:S05]  /*20a0*/  @!P0 BRA `(.L_x_34) ;  /* 0x0000000000048947 */ /* 0x000fea0003800000 */
[----:B------:R-:W-:Y:S01]  /*20b0*/  BPT.TRAP 0x1 ;  /* 0x000000040000795c */ /* 0x000fe20000300000 */
.L_x_34:
[----:B------:R-:W-:-:S13]  /*20c0*/  ISETP.NE.AND P0, PT, R103, RZ, PT ;  /* 0x000000ff6700720c */ /* 0x000fda0003f05270 */
[----:B------:R-:W-:-:S05]  /*20d0*/  VOTEU.ANY UP0, P0 ;  /* 0x00000000003f7886 */ /* 0x000fca0000000100 */
[----:B------:R-:W-:-:S06]  /*20e0*/  @UP0 UIADD3 UR4, UR38, UR42, URZ ;  /* 0x0000002a26040290 */ /* 0x000fcc000fffe03f */
[----:B------:R-:W-:Y:S02]  /*20f0*/  IMAD.U32 R4, RZ, RZ, UR4 ;  /* 0x00000004ff047e24 */ /* 0x000fe4000f8e00ff */
[----:B------:R-:W-:Y:S02]  /*2100*/  IMAD.U32 R3, RZ, RZ, UR4 ;  /* 0x00000004ff037e24 */ /* 0x000fe4000f8e00ff */
[----:B------:R-:W-:-:S05]  /*2110*/  @P0 IMAD.WIDE.U32 R4, R4, -0x33333333, RZ ;  /* 0xcccccccd04040825 */ /* 0x000fca00078e00ff */
[----:B------:R-:W-:-:S05]  /*2120*/  @P0 SHF.R.U32.HI R0, RZ, 0x2, R5 ;  /* 0x00000002ff000819 */ /* 0x000fca0000011605 */
[----:B------:R-:W-:-:S05]  /*2130*/  @P0 IMAD R0, R0, -0x5, R3 ;  /* 0xfffffffb00000824 */ /* 0x000fca00078e0203 */
[----:B------:R-:W-:-:S05]  /*2140*/  @P0 LEA R0, R0, UR41, 0x3 ;  /* 0x0000002900000c11 */ /* 0x000fca000f8e18ff */
[----:B------:R-:W-:-:S05]  /*2150*/  @P0 VIADD R3, R0, 0x28 ;  /* 0x0000002800030836 */ /* 0x000fca0000000000 */
[----:B------:R-:W-:-:S04]  /*2160*/  @P0 PRMT R3, R88, 0x654, R3 ;  /* 0x0000065458030816 */ /* 0x000fc80000000003 */
[----:B------:R0:W-:Y:S01]  /*2170*/  @P0 SYNCS.ARRIVE.TRANS64.RED.A1T0 RZ, [R3+URZ], RZ ;  /* 0x000000ff03ff09a7 */ /* 0x0001e2000810043f */
[----:B------:R-:W-:-:S13]  /*2180*/  ISETP.GT.U32.AND P0, PT, R23, 0x1, PT ;  /* 0x000000011700780c */ /* 0x000fda0003f04070 */
[----:B0-----:R-:W-:Y:S05]  /*2190*/  @P0 BRA `(.L_x_33) ;  /* 0x0000000000040947 */ /* 0x001fea0003800000 */
[----:B------:R-:W-:Y:S01]  /*21a0*/  BPT.TRAP 0x1 ;  /* 0x000000040000795c */ /* 0x000fe20000300000 */
.L_x_33:
[----:B------:R-:W-:Y:S01]  /*21b0*/  SHF.L.U32 R0, R105, 0x1f, RZ ;  /* 0x0000001f69007819 */ /* 0x000fe200000006ff */
[----:B------:R-:W-:Y:S01]  /*21c0*/  UIADD3 UR38, UR38, UR45, URZ ;  /* 0x0000002d26267290 */ /* 0x000fe2000fffe03f */
[----:B------:R-:W-:Y:S01]  /*21d0*/  SHF.R.S32.HI R11, RZ, 0x1f, R19 ;  /* 0x0000001fff0b7819 */ /* 0x000fe20000011413 */
[----:B------:R-:W-:Y:S01]  /*21e0*/  UISETP.GE.U32.AND UP1, UPT, UR45, 0x5, UPT ;  /* 0x000000052d00788c */ /* 0x000fe2000bf26070 */
[----:B------:R-:W0:Y:S01]  /*21f0*/  SYNCS.PHASECHK.TRANS64.TRYWAIT P0, [UR43+0x8], R0 ;  /* 0x00000800ff0075a7 */ /* 0x000e22000800016b */
[----:B------:R-:W-:-:S04]  /*2200*/  UISETP.GT.U32.AND UP0, UPT, UR38, 0x4, UPT ;  /* 0x000000042600788c */ /* 0x000fc8000bf04070 */
[----:B------:R-:W-:-:S04]  /*2210*/  UISETP.LT.U32.AND UP0, UPT, UR45, 0x5, UP0 ;  /* 0x000000052d00788c */ /* 0x000fc80008701070 */
[----:B------:R-:W-:Y:S02]  /*2220*/  USEL UR6, URZ, 0x1, !UP0 ;  /* 0x000000013f067887 */ /* 0x000fe4000c000000 */
[----:B------:R-:W-:Y:S02]  /*2230*/  @UP1 UIMAD.WIDE.U32 UR4, UR38, -0x33333333, URZ ;  /* 0xcccccccd260418a5 */ /* 0x000fe4000f8e003f */
[----:B------:R-:W-:Y:S02]  /*2240*/  ULOP3.LUT UR39, UR39, UR6, URZ, 0x3c, !UPT ;  /* 0x0000000627277292 */ /* 0x000fe4000f8e3c3f */
[----:B------:R-:W-:-:S04]  /*2250*/  @UP1 USHF.R.U32.HI UR4, URZ, 0x2, UR5 ;  /* 0x000000023f041899 */ /* 0x000fc80008011605 */
[----:B------:R-:W-:Y:S01]  /*2260*/  @UP1 ULOP3.LUT UR39, UR39, 0x1, UR4, 0x78, !UPT ;  /* 0x0000000127271892 */ /* 0x000fe2000f8e7804 */
[----:B0-----:R-:W-:Y:S11]  /*2270*/  @!P0 BRA `(.L_x_35) ;  /* 0x00000058002c8947 */ /* 0x001ff60003800000 */
.L_x_190:
[----:B------:R-:W-:Y:S01]  /*2280*/  IMAD.SHL.U32 R7, R22, 0x40, RZ ;  /* 0x0000004016077824 */ /* 0x000fe200078e00ff */
[----:B------:R-:W-:Y:S01]  /*2290*/  ULDC UR6, c[0x0][0x284] ;  /* 0x0000a10000067ab9 */ /* 0x000fe20000000800 */
[----:B------:R-:W-:Y:S01]  /*22a0*/  IMAD.SHL.U32 R12, R18, 0x80, RZ ;  /* 0x00000080120c7824 */ /* 0x000fe200078e00ff */
[----:B------:R-:W-:Y:S01]  /*22b0*/  ULDC.64 UR4, c[0x0][0x5d0] ;  /* 0x0001740000047ab9 */ /* 0x000fe20000000a00 */
[----:B------:R-:W-:Y:S01]  /*22c0*/  IMAD.WIDE R20, R22, 0x40, R92 ;  /* 0x0000004016147825 */ /* 0x000fe200078e025c */
[----:B------:R-:W-:Y:S01]  /*22d0*/  ISETP.GE.AND P0, PT, R7, UR6, PT ;  /* 0x0000000607007c0c */ /* 0x000fe2000bf06270 */
[----:B------:R-:W-:Y:S01]  /*22e0*/  ULDC UR6, c[0x0][0x288] ;  /* 0x0000a20000067ab9 */ /* 0x000fe20000000800 */
[----:B------:R-:W-:Y:S01]  /*22f0*/  SHF.R.S32.HI R13, RZ, 0x1f, R12 ;  /* 0x0000001fff0d7819 */ /* 0x000fe2000001140c */
[----:B0-----:R-:W-:Y:S01]  /*2300*/  IMAD R0, R11, UR4, RZ ;  /* 0x000000040b007c24 */ /* 0x001fe2000f8e02ff */
[----:B------:R-:W-:Y:S01]  /*2310*/  ISETP.GE.OR P0, PT, R12, UR6, P0 ;  /* 0x000000060c007c0c */ /* 0x000fe20008706670 */
[----:B------:R-:W-:-:S04]  /*2320*/  IMAD.WIDE.U32 R4, R19, UR4, R94 ;  /* 0x0000000413047c25 */ /* 0x000fc8000f8e005e */
[----:B------:R-:W-:Y:S01]  /*2330*/  IMAD R3, R19, UR5, R0 ;  /* 0x0000000513037c24 */ /* 0x000fe2000f8e0200 */
[----:B------:R-:W-:Y:S01]  /*2340*/  IADD3 R4, P1, R12, R4, RZ ;  /* 0x000000040c047210 */ /* 0x000fe20007f3e0ff */
[----:B------:R-:W-:Y:S02]  /*2350*/  ULDC.64 UR4, c[0x0][0x5c8] ;  /* 0x0001720000047ab9 */ /* 0x000fe40000000a00 */
[----:B------:R-:W-:Y:S01]  /*2360*/  IMAD R9, R21, UR4, RZ ;  /* 0x0000000415097c24 */ /* 0x000fe2000f8e02ff */
[----:B------:R-:W-:-:S03]  /*2370*/  IADD3.X R5, R13, R5, R3, P1, !PT ;  /* 0x000000050d057210 */ /* 0x000fc60000ffe403 */
[C---:B------:R-:W-:Y:S02]  /*2380*/  IMAD R9, R20.reuse, UR5, R9 ;  /* 0x0000000514097c24 */ /* 0x040fe4000f8e0209 */
[----:B------:R-:W-:Y:S01]  /*2390*/  IMAD.WIDE.U32 R106, R20, UR4, R4 ;  /* 0x00000004146a7c25 */ /* 0x000fe2000f8e0004 */
[----:B------:R-:W-:Y:S06]  /*23a0*/  @P0 BRA `(.L_x_36) ;  /* 0x0000003c00d80947 */ /* 0x000fec0003800000 */
[----:B-----5:R-:W-:Y:S01]  /*23b0*/  FSETP.NEU.AND P0, PT, R90, RZ, PT ;  /* 0x000000ff5a00720b */ /* 0x020fe20003f0d000 */
[----:B------:R-:W-:Y:S01]  /*23c0*/  IMAD.IADD R3, R99, 0x1, -R12 ;  /* 0x0000000163037824 */ /* 0x000fe200078e0a0c */
[----:B------:R-:W-:Y:S01]  /*23d0*/  BSSY B0, `(.L_x_36) ;  /* 0x00003f3000007945 */ /* 0x000fe20003800000 */
[----:B------:R-:W-:Y:S02]  /*23e0*/  IMAD.IADD R0, R102, 0x1, -R7 ;  /* 0x0000000166007824 */ /* 0x000fe400078e0a07 */
[----:B------:R-:W-:Y:S01]  /*23f0*/  IMAD.IADD R115, R107, 0x1, R9 ;  /* 0x000000016b737824 */ /* 0x000fe200078e0209 */
[----:B------:R-:W-:-:S04]  /*2400*/  ISETP.GT.AND P2, PT, R3, RZ, PT ;  /* 0x000000ff0300720c */ /* 0x000fc80003f44270 */
[----:B------:R-:W-:-:S03]  /*2410*/  ISETP.GT.AND P3, PT, R0, RZ, P2 ;  /* 0x000000ff0000720c */ /* 0x000fc60001764270 */
[----:B------:R-:W-:Y:S10]  /*2420*/  @!P0 BRA `(.L_x_37) ;  /* 0x0000002c001c8947 */ /* 0x000ff40003800000 */
[----:B------:R-:W0:Y:S01]  /*2430*/  LDC.64 R108, c[0x0][0x5b8] ;  /* 0x00016e00ff6c7b82 */ /* 0x000e220000000a00 */
[----:B------:R-:W-:-:S07]  /*2440*/  ULDC.64 UR4, c[0x0][0x5c0] ;  /* 0x0001700000047ab9 */ /* 0x000fce0000000a00 */
[----:B------:R-:W1:Y:S08]  /*2450*/  LDC.64 R110, c[0x0][0x5b0] ;  /* 0x00016c00ff6e7b82 */ /* 0x000e700000000a00 */
[----:B------:R-:W2:Y:S01]  /*2460*/  LDC.64 R112, c[0x0][0x5a8] ;  /* 0x00016a00ff707b82 */ /* 0x000ea20000000a00 */
[-C--:B0-----:R-:W-:Y:S02]  /*2470*/  IMAD R6, R11, R108.reuse, RZ ;  /* 0x0000006c0b067224 */ /* 0x081fe400078e02ff */
[----:B------:R-:W-:-:S04]  /*2480*/  IMAD.WIDE.U32 R4, R19, R108, R94 ;  /* 0x0000006c13047225 */ /* 0x000fc800078e005e */
[----:B------:R-:W-:Y:S01]  /*2490*/  IMAD R107, R19, R109, R6 ;  /* 0x0000006d136b7224 */ /* 0x000fe200078e0206 */
[----:B------:R-:W-:Y:S01]  /*24a0*/  IADD3 R6, P0, R12, R4, RZ ;  /* 0x000000040c067210 */ /* 0x000fe20007f1e0ff */
[----:B-1----:R-:W-:-:S03]  /*24b0*/  IMAD R4, R21, R110, RZ ;  /* 0x0000006e15047224 */ /* 0x002fc600078e02ff */
[----:B------:R-:W-:Y:S01]  /*24c0*/  IADD3.X R7, R13, R5, R107, P0, !PT ;  /* 0x000000050d077210 */ /* 0x000fe200007fe46b */
[C---:B------:R-:W-:Y:S02]  /*24d0*/  IMAD R21, R20.reuse, R111, R4 ;  /* 0x0000006f14157224 */ /* 0x040fe400078e0204 */
[----:B------:R-:W-:-:S04]  /*24e0*/  IMAD.WIDE.U32 R4, R20, R110, R6 ;  /* 0x0000006e14047225 */ /* 0x000fc800078e0006 */
[----:B------:R-:W-:Y:S01]  /*24f0*/  IMAD.IADD R5, R5, 0x1, R21 ;  /* 0x0000000105057824 */ /* 0x000fe200078e0215 */
[----:B--2---:R-:W-:-:S04]  /*2500*/  LEA R10, P0, R4, R112, 0x2 ;  /* 0x00000070040a7211 */ /* 0x004fc800078010ff */
[----:B------:R-:W-:-:S05]  /*2510*/  LEA.HI.X R11, R4, R113, R5, 0x2, P0 ;  /* 0x00000071040b7211 */ /* 0x000fca00000f1405 */
[----:B------:R0:W2:Y:S01]  /*2520*/  @P3 LDG.E.LTC128B R18, desc[UR36][R10.64] ;  /* 0x000000240a123981 */ /* 0x0000a2000c1e1920 */
[----:B------:R-:W-:Y:S01]  /*2530*/  IMAD.WIDE.U32 R4, R20, R110, R12 ;  /* 0x0000006e14047225 */ /* 0x000fe200078e000c */
[----:B------:R-:W-:Y:S01]  /*2540*/  LEA R8, P1, R106, UR4, 0x2 ;  /* 0x000000046a087c11 */ /* 0x000fe2000f8210ff */
[----:B------:R-:W-:Y:S01]  /*2550*/  BSSY B1, `(.L_x_38) ;  /* 0x0000014000017945 */ /* 0x000fe20003800000 */
[----:B------:R-:W-:-:S04]  /*2560*/  IADD3 R14, P0, R94, R4, RZ ;  /* 0x000000045e0e7210 */ /* 0x000fc80007f1e0ff */
[----:B------:R-:W-:Y:S01]  /*2570*/  IADD3.X R15, R95, R21, R5, P0, !PT ;  /* 0x000000155f0f7210 */ /* 0x000fe200007fe405 */
[C---:B0-----:R-:W-:Y:S01]  /*2580*/  IMAD.SHL.U32 R10, R110.reuse, 0x8, RZ ;  /* 0x000000086e0a7824 */ /* 0x041fe200078e00ff */
[----:B------:R-:W-:Y:S02]  /*2590*/  ISETP.GT.AND P0, PT, R3, 0x1, PT ;  /* 0x000000010300780c */ /* 0x000fe40003f04270 */
[----:B------:R-:W-:Y:S01]  /*25a0*/  SHF.L.U64.HI R11, R110, 0x3, R111 ;  /* 0x000000036e0b7819 */ /* 0x000fe2000001026f */
[----:B------:R-:W-:-:S04]  /*25b0*/  IMAD.WIDE.U32 R14, R19, R108, R14 ;  /* 0x0000006c130e7225 */ /* 0x000fc800078e000e */
[----:B------:R-:W-:Y:S01]  /*25c0*/  IMAD.IADD R5, R107, 0x1, R15 ;  /* 0x000000016b057824 */ /* 0x000fe200078e020f */
[----:B------:R-:W-:Y:S01]  /*25d0*/  LEA R4, P4, R14, R112, 0x2 ;  /* 0x000000700e047211 */ /* 0x000fe200078810ff */
[----:B------:R-:W-:-:S03]  /*25e0*/  IMAD.WIDE.U32 R10, R20, R110, R10 ;  /* 0x0000006e140a7225 */ /* 0x000fc600078e000a */
[----:B------:R-:W-:Y:S02]  /*25f0*/  LEA.HI.X R5, R14, R113, R5, 0x2, P4 ;  /* 0x000000710e057211 */ /* 0x000fe400020f1405 */
[----:B--2---:R-:W-:-:S05]  /*2600*/  LOP3.LUT R9, R18, 0xffffe000, RZ, 0xc0, !PT ;  /* 0xffffe00012097812 */ /* 0x004fca00078ec0ff */
[----:B------:R-:W-:-:S04]  /*2610*/  FMUL R9, R9, R90 ;  /* 0x0000005a09097220 */ /* 0x000fc80000400000 */
[----:B------:R-:W-:Y:S01]  /*2620*/  FFMA R109, R24, R89, R9 ;  /* 0x00000059186d7223 */ /* 0x000fe20000000009 */
[----:B------:R-:W-:Y:S02]  /*2630*/  LEA.HI.X R9, R106, UR5, R115, 0x2, P1 ;  /* 0x000000056a097c11 */ /* 0x000fe400088f1473 */
[----:B------:R-:W-:Y:S02]  /*2640*/  ISETP.GT.AND P1, PT, R0, RZ, P0 ;  /* 0x000000ff0000720c */ /* 0x000fe40000724270 */
[----:B------:R-:W-:-:S05]  /*2650*/  F2FP.TF32.F32.PACK_B R109, R109 ;  /* 0x0000006dff6d723e */ /* 0x000fca00024050ff */
[----:B------:R0:W-:Y:S06]  /*2660*/  @P3 STG.E desc[UR36][R8.64], R109 ;  /* 0x0000006d08003986 */ /* 0x0001ec000c101924 */
[----:B------:R-:W-:Y:S05]  /*2670*/  @!P1 BRA `(.L_x_39) ;  /* 0x0000000000049947 */ /* 0x000fea0003800000 */
[----:B------:R1:W5:Y:S02]  /*2680*/  LDG.E.LTC128B R18, desc[UR36][R4.64+0x4] ;  /* 0x0000042404127981 */ /* 0x000364000c1e1920 */
.L_x_39:
[----:B------:R-:W-:Y:S05]  /*2690*/  BSYNC B1 ;  /* 0x0000000000017941 */ /* 0x000fea0003800000 */
.L_x_38:
[----:B-----5:R-:W-:Y:S01]  /*26a0*/  LOP3.LUT R15, R18, 0xffffe000, RZ, 0xc0, !PT ;  /* 0xffffe000120f7812 */ /* 0x020fe200078ec0ff */
[----:B------:R-:W-:Y:S01]  /*26b0*/  IMAD.IADD R21, R21, 0x1, R11 ;  /* 0x0000000115157824 */ /* 0x000fe200078e020b */
[----:B------:R-:W-:Y:S02]  /*26c0*/  IADD3 R11, P3, R6, R10, RZ ;  /* 0x0000000a060b7210 */ /* 0x000fe40007f7e0ff */
[----:B------:R-:W-:Y:S01]  /*26d0*/  ISETP.GT.AND P2, PT, R0, 0x8, P2 ;  /* 0x000000080000780c */ /* 0x000fe20001744270 */
[----:B------:R-:W-:Y:S02]  /*26e0*/  FMUL R6, R15, R90 ;  /* 0x0000005a0f067220 */ /* 0x000fe40000400000 */
[----:B------:R-:W-:Y:S01]  /*26f0*/  IMAD.X R20, R21, 0x1, R7, P3 ;  /* 0x0000000115147824 */ /* 0x000fe200018e0607 */
[----:B------:R-:W-:Y:S01]  /*2700*/  LEA R14, P3, R11, R112, 0x2 ;  /* 0x000000700b0e7211 */ /* 0x000fe200078610ff */
[----:B------:R-:W-:Y:S01]  /*2710*/  FFMA R25, R25, R89, R6 ;  /* 0x0000005919197223 */ /* 0x000fe20000000006 */
[----:B------:R-:W-:-:S02]  /*2720*/  @P1 IMAD.MOV.U32 R6, RZ, RZ, R8 ;  /* 0x000000ffff061224 */ /* 0x000fc400078e0008 */
[----:B------:R-:W-:Y:S01]  /*2730*/  @P1 IMAD.MOV.U32 R7, RZ, RZ, R9 ;  /* 0x000000ffff071224 */ /* 0x000fe200078e0009 */
[----:B------:R-:W-:Y:S02]  /*2740*/  LEA.HI.X R15, R11, R113, R20, 0x2, P3 ;  /* 0x000000710b0f7211 */ /* 0x000fe400018f1414 */
[----:B------:R-:W-:-:S05]  /*2750*/  F2FP.TF32.F32.PACK_B R25, R25 ;  /* 0x00000019ff19723e */ /* 0x000fca00024050ff */
[----:B------:R2:W-:Y:S04]  /*2760*/  @P1 STG.E desc[UR36][R6.64+0x4], R25 ;  /* 0x0000041906001986 */ /* 0x0005e8000c101924 */
[----:B------:R-:W3:Y:S01]  /*2770*/  @P2 LDG.E.LTC128B R18, desc[UR36][R14.64] ;  /* 0x000000240e122981 */ /* 0x000ee2000c1e1920 */
[----:B------:R-:W-:Y:S01]  /*2780*/  IADD3 R12, P1, P3, R94, R10, R12 ;  /* 0x0000000a5e0c7210 */ /* 0x000fe20007b3e00c */
[----:B------:R-:W-:Y:S01]  /*2790*/  BSSY B1, `(.L_x_40) ;  /* 0x0000011000017945 */ /* 0x000fe20003800000 */
[----:B------:R-:W-:Y:S02]  /*27a0*/  ISETP.GT.AND P0, PT, R0, 0x8, P0 ;  /* 0x000000080000780c */ /* 0x000fe40000704270 */
[----:B------:R-:W-:Y:S02]  /*27b0*/  IADD3.X R13, R95, R21, R13, P1, P3 ;  /* 0x000000155f0d7210 */ /* 0x000fe40000fe640d */
[----:B------:R-:W-:Y:S01]  /*27c0*/  LEA R10, P1, R91, R8, 0x2 ;  /* 0x000000085b0a7211 */ /* 0x000fe200078210ff */
[----:B------:R-:W-:Y:S01]  /*27d0*/  IMAD.WIDE.U32 R12, R19, R108, R12 ;  /* 0x0000006c130c7225 */ /* 0x000fe200078e000c */
[----:B------:R-:W-:-:S03]  /*27e0*/  SHF.L.U64.HI R19, R91, 0x2, R96 ;  /* 0x000000025b137819 */ /* 0x000fc60000010260 */
[----:B------:R-:W-:Y:S01]  /*27f0*/  IMAD.IADD R13, R107, 0x1, R13 ;  /* 0x000000016b0d7824 */ /* 0x000fe200078e020d */
[----:B--2---:R-:W-:-:S04]  /*2800*/  LEA R6, P3, R12, R112, 0x2 ;  /* 0x000000700c067211 */ /* 0x004fc800078610ff */
[----:B------:R-:W-:Y:S02]  /*2810*/  LEA.HI.X R7, R12, R113, R13, 0x2, P3 ;  /* 0x000000710c077211 */ /* 0x000fe400018f140d */
[----:B---3--:R-:W-:-:S05]  /*2820*/  LOP3.LUT R11, R18, 0xffffe000, RZ, 0xc0, !PT ;  /* 0xffffe000120b7812 */ /* 0x008fca00078ec0ff */
[----:B------:R-:W-:-:S04]  /*2830*/  FMUL R11, R11, R90 ;  /* 0x0000005a0b0b7220 */ /* 0x000fc80000400000 */
[----:B------:R-:W-:Y:S01]  /*2840*/  FFMA R21, R26, R89, R11 ;  /* 0x000000591a157223 */ /* 0x000fe2000000000b */
[----:B------:R-:W-:-:S04]  /*2850*/  IMAD.X R11, R19, 0x1, R9, P1 ;  /* 0x00000001130b7824 */ /* 0x000fc800008e0609 */
[----:B------:R-:W-:-:S05]  /*2860*/  F2FP.TF32.F32.PACK_B R21, R21 ;  /* 0x00000015ff15723e */ /* 0x000fca00024050ff */
[----:B------:R2:W-:Y:S01]  /*2870*/  @P2 STG.E desc[UR36][R10.64], R21 ;  /* 0x000000150a002986 */ /* 0x0005e2000c101924 */
[----:B------:R-:W-:Y:S05]  /*2880*/  @!P0 BRA `(.L_x_41) ;  /* 0x0000000000048947 */ /* 0x000fea0003800000 */
[----:B------:R3:W5:Y:S02]  /*2890*/  LDG.E.LTC128B R18, desc[UR36][R6.64+0x4] ;  /* 0x0000042406127981 */ /* 0x000764000c1e1920 */
.L_x_41:
[----:B------:R-:W-:Y:S05]  /*28a0*/  BSYNC B1 ;  /* 0x0000000000017941 */ /* 0x000fea0003800000 */
.L_x_40:
[----:B-----5:R-:W-:Y:S01]  /*28b0*/  LOP3.LUT R13, R18, 0xffffe000, RZ, 0xc0, !PT ;  /* 0xffffe000120d7812 */ /* 0x020fe200078ec0ff */
[----:B------:R-:W-:Y:S01]  /*28c0*/  BSSY B1, `(.L_x_42) ;  /* 0x0000009000017945 */ /* 0x000fe20003800000 */
[----:B------:R-:W-:-:S03]  /*28d0*/  ISETP.GT.AND P1, PT, R3, 0x8, PT ;  /* 0x000000080300780c */ /* 0x000fc60003f24270 */
[----:B------:R-:W-:Y:S01]  /*28e0*/  FMUL R12, R13, R90 ;  /* 0x0000005a0d0c7220 */ /* 0x000fe20000400000 */
[----:B------:R-:W-:-:S03]  /*28f0*/  ISETP.GT.AND P2, PT, R0, RZ, P1 ;  /* 0x000000ff0000720c */ /* 0x000fc60000f44270 */
[----:B------:R-:W-:-:S05]  /*2900*/  FFMA R27, R27, R89, R12 ;  /* 0x000000591b1b7223 */ /* 0x000fca000000000c */
[----:B------:R-:W-:-:S05]  /*2910*/  F2FP.TF32.F32.PACK_B R27, R27 ;  /* 0x0000001bff1b723e */ /* 0x000fca00024050ff */
[----:B------:R4:W-:Y:S01]  /*2920*/  @P0 STG.E desc[UR36][R10.64+0x4], R27 ;  /* 0x0000041b0a000986 */ /* 0x0009e2000c101924 */
[----:B------:R-:W-:Y:S05]  /*2930*/  @!P2 BRA `(.L_x_43) ;  /* 0x000000000004a947 */ /* 0x000fea0003800000 */
[----:B------:R0:W5:Y:S02]  /*2940*/  LDG.E.LTC128B R18, desc[UR36][R4.64+0x20] ;  /* 0x0000202404127981 */ /* 0x000164000c1e1920 */
.L_x_43:
[----:B------:R-:W-:Y:S05]  /*2950*/  BSYNC B1 ;  /* 0x0000000000017941 */ /* 0x000fea0003800000 */
.L_x_42:
        /* <DEDUP_REMOVED lines=10> */
.L_x_45:
[----:B------:R-:W-:Y:S05]  /*2a00*/  BSYNC B1 ;  /* 0x0000000000017941 */ /* 0x000fea0003800000 */
.L_x_44:
[----:B0----5:R-:W-:Y:S01]  /*2a10*/  LOP3.LUT R13, R18, 0xffffe000, RZ, 0xc0, !PT ;  /* 0xffffe000120d7812 */ /* 0x021fe200078ec0ff */
[----:B------:R-:W-:Y:S01]  /*2a20*/  BSSY B1, `(.L_x_46) ;  /* 0x0000008000017945 */ /* 0x000fe20003800000 */
[----:B------:R-:W-:-:S03]  /*2a30*/  ISETP.GT.AND P1, PT, R0, 0x8, P1 ;  /* 0x000000080000780c */ /* 0x000fc60000f24270 */
[----:B------:R-:W-:-:S04]  /*2a40*/  FMUL R12, R13, R90 ;  /* 0x0000005a0d0c7220 */ /* 0x000fc80000400000 */
[----:B------:R-:W-:-:S05]  /*2a50*/  FFMA R29, R29, R89, R12 ;  /* 0x000000591d1d7223 */ /* 0x000fca000000000c */
[----:B------:R-:W-:-:S05]  /*2a60*/  F2FP.TF32.F32.PACK_B R29, R29 ;  /* 0x0000001dff1d723e */ /* 0x000fca00024050ff */
[----:B------:R0:W-:Y:S01]  /*2a70*/  @P3 STG.E desc[UR36][R8.64+0x24], R29 ;  /* 0x0000241d08003986 */ /* 0x0001e2000c101924 */
[----:B------:R-:W-:Y:S05]  /*2a80*/  @!P1 BRA `(.L_x_47) ;  /* 0x0000000000049947 */ /* 0x000fea0003800000 */
[----:B------:R0:W5:Y:S02]  /*2a90*/  LDG.E.LTC128B R18, desc[UR36][R6.64+0x20] ;  /* 0x0000202406127981 */ /* 0x000164000c1e1920 */
.L_x_47:
[----:B------:R-:W-:Y:S05]  /*2aa0*/  BSYNC B1 ;  /* 0x0000000000017941 */ /* 0x000fea0003800000 */
.L_x_46:
[----:B-----5:R-:W-:Y:S01]  /*2ab0*/  LOP3.LUT R13, R18, 0xffffe000, RZ, 0xc0, !PT ;  /* 0xffffe000120d7812 */ /* 0x020fe200078ec0ff */
        /* <DEDUP_REMOVED lines=8> */
.L_x_49:
[----:B------:R-:W-:Y:S05]  /*2b40*/  BSYNC B1 ;  /* 0x0000000000017941 */ /* 0x000fea0003800000 */
.L_x_48:
[----:B0----5:R-:W-:Y:S01]  /*2b50*/  LOP3.LUT R13, R18, 0xffffe000, RZ, 0xc0, !PT ;  /* 0xffffe000120d7812 */ /* 0x021fe200078ec0ff */
        /* <DEDUP_REMOVED lines=9> */
.L_x_51:
[----:B------:R-:W-:Y:S05]  /*2bf0*/  BSYNC B1 ;  /* 0x0000000000017941 */ /* 0x000fea0003800000 */
.L_x_50:
        /* <DEDUP_REMOVED lines=10> */
.L_x_53:
[----:B------:R-:W-:Y:S05]  /*2ca0*/  BSYNC B1 ;  /* 0x0000000000017941 */ /* 0x000fea0003800000 */
.L_x_52:
        /* <DEDUP_REMOVED lines=9> */
.L_x_55:
[----:B------:R-:W-:Y:S05]  /*2d40*/  BSYNC B1 ;  /* 0x0000000000017941 */ /* 0x000fea0003800000 */
.L_x_54:
        /* <DEDUP_REMOVED lines=9> */
.L_x_57:
[----:B------:R-:W-:Y:S05]  /*2de0*/  BSYNC B1 ;  /* 0x0000000000017941 */ /* 0x000fea0003800000 */
.L_x_56:
        /* <DEDUP_REMOVED lines=10> */
.L_x_59:
[----:B------:R-:W-:Y:S05]  /*2e90*/  BSYNC B1 ;  /* 0x0000000000017941 */ /* 0x000fea0003800000 */
.L_x_58:
        /* <DEDUP_REMOVED lines=10> */
.L_x_61:
[----:B------:R-:W-:Y:S05]  /*2f40*/  BSYNC B1 ;  /* 0x0000000000017941 */ /* 0x000fea0003800000 */
.L_x_60:
        /* <DEDUP_REMOVED lines=9> */
.L_x_63:
[----:B------:R-:W-:Y:S05]  /*2fe0*/  BSYNC B1 ;  /* 0x0000000000017941 */ /* 0x000fea0003800000 */
.L_x_62:
        /* <DEDUP_REMOVED lines=9> */
.L_x_65:
[----:B------:R-:W-:Y:S05]  /*3080*/  BSYNC B1 ;  /* 0x0000000000017941 */ /* 0x000fea0003800000 */
.L_x_64:
        /* <DEDUP_REMOVED lines=10> */
.L_x_67:
[----:B------:R-:W-:Y:S05]  /*3130*/  BSYNC B1 ;  /* 0x0000000000017941 */ /* 0x000fea0003800000 */
.L_x_66:
        /* <DEDUP_REMOVED lines=10> */
.L_x_69:
[----:B------:R-:W-:Y:S05]  /*31e0*/  BSYNC B1 ;  /* 0x0000000000017941 */ /* 0x000fea0003800000 */
.L_x_68:
        /* <DEDUP_REMOVED lines=9> */
.L_x_71:
[----:B------:R-:W-:Y:S05]  /*3280*/  BSYNC B1 ;  /* 0x0000000000017941 */ /* 0x000fea0003800000 */
.L_x_70:
        /* <DEDUP_REMOVED lines=9> */
.L_x_73:
[----:B------:R-:W-:Y:S05]  /*3320*/  BSYNC B1 ;  /* 0x0000000000017941 */ /* 0x000fea0003800000 */
.L_x_72:
        /* <DEDUP_REMOVED lines=10> */
.L_x_75:
[----:B------:R-:W-:Y:S05]  /*33d0*/  BSYNC B1 ;  /* 0x0000000000017941 */ /* 0x000fea0003800000 */
.L_x_74:
        /* <DEDUP_REMOVED lines=10> */
.L_x_77:
[----:B------:R-:W-:Y:S05]  /*3480*/  BSYNC B1 ;  /* 0x0000000000017941 */ /* 0x000fea0003800000 */
.L_x_76:
        /* <DEDUP_REMOVED lines=9> */
.L_x_79:
[----:B------:R-:W-:Y:S05]  /*3520*/  BSYNC B1 ;  /* 0x0000000000017941 */ /* 0x000fea0003800000 */
.L_x_78:
        /* <DEDUP_REMOVED lines=9> */
.L_x_81:
[----:B------:R-:W-:Y:S05]  /*35c0*/  BSYNC B1 ;  /* 0x0000000000017941 */ /* 0x000fea0003800000 */
.L_x_80:
        /* <DEDUP_REMOVED lines=10> */
.L_x_83:
[----:B------:R-:W-:Y:S05]  /*3670*/  BSYNC B1 ;  /* 0x0000000000017941 */ /* 0x000fea0003800000 */
.L_x_82:
        /* <DEDUP_REMOVED lines=10> */
.L_x_85:
[----:B------:R-:W-:Y:S05]  /*3720*/  BSYNC B1 ;  /* 0x0000000000017941 */ /* 0x000fea0003800000 */
.L_x_84:
        /* <DEDUP_REMOVED lines=9> */
.L_x_87:
[----:B------:R-:W-:Y:S05]  /*37c0*/  BSYNC B1 ;  /* 0x0000000000017941 */ /* 0x000fea0003800000 */
.L_x_86:
        /* <DEDUP_REMOVED lines=9> */
.L_x_89:
[----:B------:R-:W-:Y:S05]  /*3860*/  BSYNC B1 ;  /* 0x0000000000017941 */ /* 0x000fea0003800000 */
.L_x_88:
        /* <DEDUP_REMOVED lines=10> */
.L_x_91:
[----:B------:R-:W-:Y:S05]  /*3910*/  BSYNC B1 ;  /* 0x0000000000017941 */ /* 0x000fea0003800000 */
.L_x_90:
        /* <DEDUP_REMOVED lines=10> */
.L_x_93:
[----:B------:R-:W-:Y:S05]  /*39c0*/  BSYNC B1 ;  /* 0x0000000000017941 */ /* 0x000fea0003800000 */
.L_x_92:
        /* <DEDUP_REMOVED lines=9> */
.L_x_95:
[----:B------:R-:W-:Y:S05]  /*3a60*/  BSYNC B1 ;  /* 0x0000000000017941 */ /* 0x000fea0003800000 */
.L_x_94:
        /* <DEDUP_REMOVED lines=9> */
.L_x_97:
[----:B------:R-:W-:Y:S05]  /*3b00*/  BSYNC B1 ;  /* 0x0000000000017941 */ /* 0x000fea0003800000 */
.L_x_96:
        /* <DEDUP_REMOVED lines=10> */
.L_x_99:
[----:B------:R-:W-:Y:S05]  /*3bb0*/  BSYNC B1 ;  /* 0x0000000000017941 */ /* 0x000fea0003800000 */
.L_x_98:
        /* <DEDUP_REMOVED lines=10> */
.L_x_101:
[----:B------:R-:W-:Y:S05]  /*3c60*/  BSYNC B1 ;  /* 0x0000000000017941 */ /* 0x000fea0003800000 */
.L_x_100:
        /* <DEDUP_REMOVED lines=9> */
.L_x_103:
[----:B------:R-:W-:Y:S05]  /*3d00*/  BSYNC B1 ;  /* 0x0000000000017941 */ /* 0x000fea0003800000 */
.L_x_102:
        /* <DEDUP_REMOVED lines=9> */
.L_x_105:
[----:B------:R-:W-:Y:S05]  /*3da0*/  BSYNC B1 ;  /* 0x0000000000017941 */ /* 0x000fea0003800000 */
.L_x_104:
        /* <DEDUP_REMOVED lines=10> */
.L_x_107:
[----:B------:R-:W-:Y:S05]  /*3e50*/  BSYNC B1 ;  /* 0x0000000000017941 */ /* 0x000fea0003800000 */
.L_x_106:
        /* <DEDUP_REMOVED lines=10> */
.L_x_109:
[----:B------:R-:W-:Y:S05]  /*3f00*/  BSYNC B1 ;  /* 0x0000000000017941 */ /* 0x000fea0003800000 */
.L_x_108:
        /* <DEDUP_REMOVED lines=9> */
.L_x_111:
[----:B------:R-:W-:Y:S05]  /*3fa0*/  BSYNC B1 ;  /* 0x0000000000017941 */ /* 0x000fea0003800000 */
.L_x_110:
        /* <DEDUP_REMOVED lines=9> */
.L_x_113:
[----:B------:R-:W-:Y:S05]  /*4040*/  BSYNC B1 ;  /* 0x0000000000017941 */ /* 0x000fea0003800000 */
.L_x_112:
        /* <DEDUP_REMOVED lines=10> */
.L_x_115:
[----:B------:R-:W-:Y:S05]  /*40f0*/  BSYNC B1 ;  /* 0x0000000000017941 */ /* 0x000fea0003800000 */
.L_x_114:
        /* <DEDUP_REMOVED lines=10> */
.L_x_117:
[----:B------:R-:W-:Y:S05]  /*41a0*/  BSYNC B1 ;  /* 0x0000000000017941 */ /* 0x000fea0003800000 */
.L_x_116:
        /* <DEDUP_REMOVED lines=9> */
.L_x_119:
[----:B------:R-:W-:Y:S05]  /*4240*/  BSYNC B1 ;  /* 0x0000000000017941 */ /* 0x000fea0003800000 */
.L_x_118:
        /* <DEDUP_REMOVED lines=9> */
.L_x_121:
[----:B------:R-:W-:Y:S05]  /*42e0*/  BSYNC B1 ;  /* 0x0000000000017941 */ /* 0x000fea0003800000 */
.L_x_120:
        /* <DEDUP_REMOVED lines=10> */
.L_x_123:
[----:B------:R-:W-:Y:S05]  /*4390*/  BSYNC B1 ;  /* 0x0000000000017941 */ /* 0x000fea0003800000 */
.L_x_122:
        /* <DEDUP_REMOVED lines=10> */
.L_x_125:
[----:B------:R-:W-:Y:S05]  /*4440*/  BSYNC B1 ;  /* 0x0000000000017941 */ /* 0x000fea0003800000 */
.L_x_124:
        /* <DEDUP_REMOVED lines=9> */
.L_x_127:
[----:B------:R-:W-:Y:S05]  /*44e0*/  BSYNC B1 ;  /* 0x0000000000017941 */ /* 0x000fea0003800000 */
.L_x_126:
        /* <DEDUP_REMOVED lines=9> */
.L_x_129:
[----:B------:R-:W-:Y:S05]  /*4580*/  BSYNC B1 ;  /* 0x0000000000017941 */ /* 0x000fea0003800000 */
.L_x_128:
        /* <DEDUP_REMOVED lines=10> */
.L_x_131:
[----:B------:R-:W-:Y:S05]  /*4630*/  BSYNC B1 ;  /* 0x0000000000017941 */ /* 0x000fea0003800000 */
.L_x_130:
        /* <DEDUP_REMOVED lines=10> */
.L_x_133:
[----:B------:R-:W-:Y:S05]  /*46e0*/  BSYNC B1 ;  /* 0x0000000000017941 */ /* 0x000fea0003800000 */
.L_x_132:
        /* <DEDUP_REMOVED lines=9> */
.L_x_135:
[----:B------:R-:W-:Y:S05]  /*4780*/  BSYNC B1 ;  /* 0x0000000000017941 */ /* 0x000fea0003800000 */
.L_x_134:
        /* <DEDUP_REMOVED lines=9> */
.L_x_137:
[----:B------:R-:W-:Y:S05]  /*4820*/  BSYNC B1 ;  /* 0x0000000000017941 */ /* 0x000fea0003800000 */
.L_x_136:
        /* <DEDUP_REMOVED lines=10> */
.L_x_139:
[----:B------:R-:W-:Y:S05]  /*48d0*/  BSYNC B1 ;  /* 0x0000000000017941 */ /* 0x000fea0003800000 */
.L_x_138:
        /* <DEDUP_REMOVED lines=10> */
.L_x_141:
[----:B------:R-:W-:Y:S05]  /*4980*/  BSYNC B1 ;  /* 0x0000000000017941 */ /* 0x000fea0003800000 */
.L_x_140:
        /* <DEDUP_REMOVED lines=9> */
.L_x_143:
[----:B------:R-:W-:Y:S05]  /*4a20*/  BSYNC B1 ;  /* 0x0000000000017941 */ /* 0x000fea0003800000 */
.L_x_142:
        /* <DEDUP_REMOVED lines=9> */
.L_x_145:
[----:B------:R-:W-:Y:S05]  /*4ac0*/  BSYNC B1 ;  /* 0x0000000000017941 */ /* 0x000fea0003800000 */
.L_x_144:
        /* <DEDUP_REMOVED lines=10> */
.L_x_147:
[----:B------:R-:W-:Y:S05]  /*4b70*/  BSYNC B1 ;  /* 0x0000000000017941 */ /* 0x000fea0003800000 */
.L_x_146:
        /* <DEDUP_REMOVED lines=10> */
.L_x_149:
[----:B------:R-:W-:Y:S05]  /*4c20*/  BSYNC B1 ;  /* 0x0000000000017941 */ /* 0x000fea0003800000 */
.L_x_148:
        /* <DEDUP_REMOVED lines=9> */
.L_x_151:
[----:B------:R-:W-:Y:S05]  /*4cc0*/  BSYNC B1 ;  /* 0x0000000000017941 */ /* 0x000fea0003800000 */
.L_x_150:
        /* <DEDUP_REMOVED lines=9> */
.L_x_153:
[----:B------:R-:W-:Y:S05]  /*4d60*/  BSYNC B1 ;  /* 0x0000000000017941 */ /* 0x000fea0003800000 */
.L_x_152:
        /* <DEDUP_REMOVED lines=10> */
.L_x_155:
[----:B------:R-:W-:Y:S05]  /*4e10*/  BSYNC B1 ;  /* 0x0000000000017941 */ /* 0x000fea0003800000 */
.L_x_154:
        /* <DEDUP_REMOVED lines=10> */
.L_x_157:
[----:B------:R-:W-:Y:S05]  /*4ec0*/  BSYNC B1 ;  /* 0x0000000000017941 */ /* 0x000fea0003800000 */
.L_x_156:
[----:B-----5:R-:W-:Y:S01]  /*4ed0*/  LOP3.LUT R3, R18, 0xffffe000, RZ, 0xc0, !PT ;  /* 0xffffe00012037812 */ /* 0x020fe200078ec0ff */
[----:B------:R-:W-:Y:S01]  /*4ee0*/  BSSY B1, `(.L_x_158) ;  /* 0x0000008000017945 */ /* 0x000fe20003800000 */
[----:B------:R-:W-:-:S03]  /*4ef0*/  ISETP.GT.AND P1, PT, R0, 0x8, P1 ;  /* 0x000000080000780c */ /* 0x000fc60000f24270 */
[----:B01----:R-:W-:-:S04]  /*4f00*/  FMUL R4, R3, R90 ;  /* 0x0000005a03047220 */ /* 0x003fc80000400000 */
[----:B------:R-:W-:-:S05]  /*4f10*/  FFMA R85, R85, R89, R4 ;  /* 0x0000005955557223 */ /* 0x000fca0000000004 */
[----:B------:R-:W-:-:S05]  /*4f20*/  F2FP.TF32.F32.PACK_B R85, R85 ;  /* 0x00000055ff55723e */ /* 0x000fca00024050ff */
[----:B------:R0:W-:Y:S01]  /*4f30*/  @P3 STG.E desc[UR36][R8.64+0x1e4], R85 ;  /* 0x0001e45508003986 */ /* 0x0001e2000c101924 */
[----:B------:R-:W-:Y:S05]  /*4f40*/  @!P1 BRA `(.L_x_159) ;  /* 0x0000000000049947 */ /* 0x000fea0003800000 */
[----:B------:R1:W5:Y:S02]  /*4f50*/  LDG.E.LTC128B R18, desc[UR36][R6.64+0x1e0] ;  /* 0x0001e02406127981 */ /* 0x000364000c1e1920 */
.L_x_159:
[----:B------:R-:W-:Y:S05]  /*4f60*/  BSYNC B1 ;  /* 0x0000000000017941 */ /* 0x000fea0003800000 */
.L_x_158:
[----:B-----5:R-:W-:Y:S01]  /*4f70*/  LOP3.LUT R3, R18, 0xffffe000, RZ, 0xc0, !PT ;  /* 0xffffe00012037812 */ /* 0x020fe200078ec0ff */
[----:B------:R-:W-:Y:S01]  /*4f80*/  @P1 IMAD.MOV.U32 R4, RZ, RZ, R10 ;  /* 0x000000ffff041224 */ /* 0x000fe200078e000a */
[----:B------:R-:W-:Y:S01]  /*4f90*/  ISETP.GT.AND P0, PT, R0, 0x8, P0 ;  /* 0x000000080000780c */ /* 0x000fe20000704270 */
[----:B------:R-:W-:Y:S01]  /*4fa0*/  @P1 IMAD.MOV.U32 R5, RZ, RZ, R11 ;  /* 0x000000ffff051224 */ /* 0x000fe200078e000b */
[----:B------:R-:W-:Y:S01]  /*4fb0*/  BSSY B1, `(.L_x_160) ;  /* 0x0000007000017945 */ /* 0x000fe20003800000 */
[----:B------:R-:W-:-:S04]  /*4fc0*/  FMUL R3, R3, R90 ;  /* 0x0000005a03037220 */ /* 0x000fc80000400000 */
[----:B------:R-:W-:-:S05]  /*4fd0*/  FFMA R3, R86, R89, R3 ;  /* 0x0000005956037223 */ /* 0x000fca0000000003 */
[----:B------:R-:W-:-:S05]  /*4fe0*/  F2FP.TF32.F32.PACK_B R3, R3 ;  /* 0x00000003ff03723e */ /* 0x000fca00024050ff */
[----:B------:R0:W-:Y:S01]  /*4ff0*/  @P1 STG.E desc[UR36][R4.64+0x1e0], R3 ;  /* 0x0001e00304001986 */ /* 0x0001e2000c101924 */
[----:B------:R-:W-:Y:S05]  /*5000*/  @!P0 BRA `(.L_x_161) ;  /* 0x0000000000048947 */ /* 0x000fea0003800000 */
[----:B------:R0:W5:Y:S02]  /*5010*/  LDG.E.LTC128B R18, desc[UR36][R6.64+0x1e4] ;  /* 0x0001e42406127981 */ /* 0x000164000c1e1920 */
.L_x_161:
[----:B------:R-:W-:Y:S05]  /*5020*/  BSYNC B1 ;  /* 0x0000000000017941 */ /* 0x000fea0003800000 */
.L_x_160:
[----:B------:R-:W-:Y:S05]  /*5030*/  @!P0 BRA `(.L_x_162) ;  /* 0x0000001000b08947 */ /* 0x000fea0003800000 */
[----:B0----5:R-:W-:-:S05]  /*5040*/  LOP3.LUT R3, R18, 0xffffe000, RZ, 0xc0, !PT ;  /* 0xffffe00012037812 */ /* 0x021fca00078ec0ff */
[----:B------:R-:W-:-:S04]  /*5050*/  FMUL R0, R3, R90 ;  /* 0x0000005a03007220 */ /* 0x000fc80000400000 */
[----:B------:R-:W-:-:S05]  /*5060*/  FFMA R87, R87, R89, R0 ;  /* 0x0000005957577223 */ /* 0x000fca0000000000 */
[----:B------:R-:W-:-:S05]  /*5070*/  F2FP.TF32.F32.PACK_B R87, R87 ;  /* 0x00000057ff57723e */ /* 0x000fca00024050ff */
[----:B------:R0:W-:Y:S01]  /*5080*/  STG.E desc[UR36][R10.64+0x1e4], R87 ;  /* 0x0001e4570a007986 */ /* 0x0001e2000c101924 */
[----:B------:R-:W-:Y:S05]  /*5090*/  BRA `(.L_x_162) ;  /* 0x0000001000987947 */ /* 0x000fea0003800000 */
.L_x_37:
[----:B------:R-:W-:Y:S01]  /*50a0*/  ISETP.GT.AND P4, PT, R3, 0x1, PT ;  /* 0x000000010300780c */ /* 0x000fe20003f84270 */
[----:B------:R-:W-:Y:S01]  /*50b0*/  ULDC.64 UR4, c[0x0][0x5c0] ;  /* 0x0001700000047ab9 */ /* 0x000fe20000000a00 */
[-C--:B------:R-:W-:Y:S01]  /*50c0*/  FMUL R9, R24, R89.reuse ;  /* 0x0000005918097220 */ /* 0x080fe20000400000 */
[----:B------:R-:W-:Y:S01]  /*50d0*/  LEA R4, P1, R106, UR4, 0x2 ;  /* 0x000000046a047c11 */ /* 0x000fe2000f8210ff */
[-C--:B------:R-:W-:Y:S01]  /*50e0*/  FMUL R25, R25, R89.reuse ;  /* 0x0000005919197220 */ /* 0x080fe20000400000 */
[----:B------:R-:W-:Y:S01]  /*50f0*/  ISETP.GT.AND P0, PT, R0, RZ, P4 ;  /* 0x000000ff0000720c */ /* 0x000fe20002704270 */
[-C--:B------:R-:W-:Y:S01]  /*5100*/  FMUL R11, R26, R89.reuse ;  /* 0x000000591a0b7220 */ /* 0x080fe20000400000 */
[----:B------:R-:W-:Y:S01]  /*5110*/  ISETP.GT.AND P2, PT, R0, 0x8, P2 ;  /* 0x000000080000780c */ /* 0x000fe20001744270 */
[-C--:B------:R-:W-:Y:S01]  /*5120*/  FMUL R27, R27, R89.reuse ;  /* 0x000000591b1b7220 */ /* 0x080fe20000400000 */
[----:B------:R-:W-:Y:S01]  /*5130*/  LEA.HI.X R5, R106, UR5, R115, 0x2, P1 ;  /* 0x000000056a057c11 */ /* 0x000fe200088f1473 */
[----:B------:R-:W-:Y:S01]  /*5140*/  FMUL R29, R29, R89 ;  /* 0x000000591d1d7220 */ /* 0x000fe20000400000 */
[----:B------:R-:W-:Y:S01]  /*5150*/  F2FP.TF32.F32.PACK_B R9, R9 ;  /* 0x00000009ff09723e */ /* 0x000fe200024050ff */
[-C--:B------:R-:W-:Y:S01]  /*5160*/  FMUL R31, R31, R89.reuse ;  /* 0x000000591f1f7220 */ /* 0x080fe20000400000 */
[----:B------:R-:W-:Y:S01]  /*5170*/  SHF.L.U64.HI R7, R91, 0x2, R96 ;  /* 0x000000025b077819 */ /* 0x000fe20000010260 */
[----:B------:R-:W-:Y:S01]  /*5180*/  FMUL R33, R33, R89 ;  /* 0x0000005921217220 */ /* 0x000fe20000400000 */
[----:B------:R-:W-:Y:S01]  /*5190*/  LEA R6, P1, R91, R4, 0x2 ;  /* 0x000000045b067211 */ /* 0x000fe200078210ff */
[----:B------:R0:W-:Y:S01]  /*51a0*/  @P3 STG.E desc[UR36][R4.64], R9 ;  /* 0x0000000904003986 */ /* 0x0001e2000c101924 */
[----:B------:R-:W-:Y:S01]  /*51b0*/  F2FP.TF32.F32.PACK_B R25, R25 ;  /* 0x00000019ff19723e */ /* 0x000fe200024050ff */
[----:B------:R-:W-:Y:S01]  /*51c0*/  FMUL R13, R34, R89 ;  /* 0x00000059220d7220 */ /* 0x000fe20000400000 */
[----:B------:R-:W-:Y:S01]  /*51d0*/  F2FP.TF32.F32.PACK_B R11, R11 ;  /* 0x0000000bff0b723e */ /* 0x000fe200024050ff */
[----:B------:R-:W-:Y:S01]  /*51e0*/  IMAD.X R7, R7, 0x1, R5, P1 ;  /* 0x0000000107077824 */ /* 0x000fe200008e0605 */
[C---:B------:R-:W-:Y:S01]  /*51f0*/  ISETP.GT.AND P3, PT, R3.reuse, 0x8, PT ;  /* 0x000000080300780c */ /* 0x040fe20003f64270 */
[----:B------:R-:W-:Y:S01]  /*5200*/  @P0 STG.E desc[UR36][R4.64+0x4], R25 ;  /* 0x0000041904000986 */ /* 0x000fe2000c101924 */
[----:B------:R-:W-:Y:S01]  /*5210*/  ISETP.GT.AND P0, PT, R3, 0x9, PT ;  /* 0x000000090300780c */ /* 0x000fe20003f04270 */
[-C--:B------:R-:W-:Y:S01]  /*5220*/  FMUL R35, R35, R89.reuse ;  /* 0x0000005923237220 */ /* 0x080fe20000400000 */
[C---:B------:R-:W-:Y:S01]  /*5230*/  ISETP.GT.AND P4, PT, R0.reuse, 0x8, P4 ;  /* 0x000000080000780c */ /* 0x040fe20002784270 */
[----:B------:R1:W-:Y:S01]  /*5240*/  @P2 STG.E desc[UR36][R6.64], R11 ;  /* 0x0000000b06002986 */ /* 0x0003e2000c101924 */
[----:B------:R-:W-:Y:S01]  /*5250*/  ISETP.GT.AND P1, PT, R0, RZ, P3 ;  /* 0x000000ff0000720c */ /* 0x000fe20001f24270 */
[-C--:B0-----:R-:W-:Y:S01]  /*5260*/  FMUL R9, R28, R89.reuse ;  /* 0x000000591c097220 */ /* 0x081fe20000400000 */
[C---:B------:R-:W-:Y:S01]  /*5270*/  ISETP.GT.AND P2, PT, R0.reuse, RZ, P0 ;  /* 0x000000ff0000720c */ /* 0x040fe20000744270 */
[-C--:B------:R-:W-:Y:S01]  /*5280*/  FMUL R37, R37, R89.reuse ;  /* 0x0000005925257220 */ /* 0x080fe20000400000 */
[----:B------:R-:W-:Y:S01]  /*5290*/  ISETP.GT.AND P3, PT, R0, 0x8, P3 ;  /* 0x000000080000780c */ /* 0x000fe20001f64270 */
[----:B------:R-:W-:Y:S01]  /*52a0*/  FMUL R39, R39, R89 ;  /* 0x0000005927277220 */ /* 0x000fe20000400000 */
[----:B------:R-:W-:Y:S01]  /*52b0*/  F2FP.TF32.F32.PACK_B R27, R27 ;  /* 0x0000001bff1b723e */ /* 0x000fe200024050ff */
[----:B------:R-:W-:Y:S01]  /*52c0*/  FMUL R41, R41, R89 ;  /* 0x0000005929297220 */ /* 0x000fe20000400000 */
[----:B------:R-:W-:Y:S01]  /*52d0*/  F2FP.TF32.F32.PACK_B R9, R9 ;  /* 0x00000009ff09723e */ /* 0x000fe200024050ff */
[----:B------:R-:W-:Y:S01]  /*52e0*/  FMUL R43, R43, R89 ;  /* 0x000000592b2b7220 */ /* 0x000fe20000400000 */
[----:B------:R-:W-:Y:S01]  /*52f0*/  F2FP.TF32.F32.PACK_B R29, R29 ;  /* 0x0000001dff1d723e */ /* 0x000fe200024050ff */
[-C--:B-1----:R-:W-:Y:S01]  /*5300*/  FMUL R11, R30, R89.reuse ;  /* 0x000000591e0b7220 */ /* 0x082fe20000400000 */
[----:B------:R-:W-:Y:S01]  /*5310*/  @P4 STG.E desc[UR36][R6.64+0x4], R27 ;  /* 0x0000041b06004986 */ /* 0x000fe2000c101924 */
[----:B------:R-:W-:Y:S01]  /*5320*/  ISETP.GT.AND P4, PT, R3, 0x11, PT ;  /* 0x000000110300780c */ /* 0x000fe20003f84270 */
[----:B------:R-:W-:Y:S01]  /*5330*/  FMUL R45, R45, R89 ;  /* 0x000000592d2d7220 */ /* 0x000fe20000400000 */
[C---:B------:R-:W-:Y:S01]  /*5340*/  ISETP.GT.AND P0, PT, R0.reuse, 0x8, P0 ;  /* 0x000000080000780c */ /* 0x040fe20000704270 */
[----:B------:R0:W-:Y:S01]  /*5350*/  @P1 STG.E desc[UR36][R4.64+0x20], R9 ;  /* 0x0000200904001986 */ /* 0x0001e2000c101924 */
[----:B------:R-:W-:Y:S01]  /*5360*/  F2FP.TF32.F32.PACK_B R11, R11 ;  /* 0x0000000bff0b723e */ /* 0x000fe200024050ff */
[----:B------:R-:W-:Y:S01]  /*5370*/  FMUL R47, R47, R89 ;  /* 0x000000592f2f7220 */ /* 0x000fe20000400000 */
[----:B------:R-:W-:Y:S01]  /*5380*/  F2FP.TF32.F32.PACK_B R31, R31 ;  /* 0x0000001fff1f723e */ /* 0x000fe200024050ff */
[----:B------:R-:W-:Y:S01]  /*5390*/  @P2 STG.E desc[UR36][R4.64+0x24], R29 ;  /* 0x0000241d04002986 */ /* 0x000fe2000c101924 */
[----:B------:R-:W-:Y:S01]  /*53a0*/  ISETP.GT.AND P2, PT, R3, 0x10, PT ;  /* 0x000000100300780c */ /* 0x000fe20003f44270 */
[----:B------:R-:W-:Y:S01]  /*53b0*/  FMUL R49, R49, R89 ;  /* 0x0000005931317220 */ /* 0x000fe20000400000 */
[----:B------:R-:W-:Y:S01]  /*53c0*/  F2FP.TF32.F32.PACK_B R33, R33 ;  /* 0x00000021ff21723e */ /* 0x000fe200024050ff */
[----:B------:R1:W-:Y:S01]  /*53d0*/  @P3 STG.E desc[UR36][R6.64+0x20], R11 ;  /* 0x0000200b06003986 */ /* 0x0003e2000c101924 */
[C---:B------:R-:W-:Y:S01]  /*53e0*/  ISETP.GT.AND P1, PT, R0.reuse, RZ, P2 ;  /* 0x000000ff0000720c */ /* 0x040fe20001724270 */
[-C--:B------:R-:W-:Y:S01]  /*53f0*/  FMUL R51, R51, R89.reuse ;  /* 0x0000005933337220 */ /* 0x080fe20000400000 */
[----:B------:R-:W-:Y:S01]  /*5400*/  ISETP.GT.AND P3, PT, R0, RZ, P4 ;  /* 0x000000ff0000720c */ /* 0x000fe20002764270 */
[----:B0-----:R-:W-:Y:S01]  /*5410*/  FMUL R9, R32, R89 ;  /* 0x0000005920097220 */ /* 0x001fe20000400000 */
[----:B------:R-:W-:Y:S01]  /*5420*/  ISETP.GT.AND P2, PT, R0, 0x8, P2 ;  /* 0x000000080000780c */ /* 0x000fe20001744270 */
[----:B------:R-:W-:Y:S01]  /*5430*/  @P0 STG.E desc[UR36][R6.64+0x24], R31 ;  /* 0x0000241f06000986 */ /* 0x000fe2000c101924 */
[----:B------:R-:W-:Y:S01]  /*5440*/  F2FP.TF32.F32.PACK_B R13, R13 ;  /* 0x0000000dff0d723e */ /* 0x000fe200024050ff */
[----:B------:R-:W-:Y:S01]  /*5450*/  FMUL R53, R53, R89 ;  /* 0x0000005935357220 */ /* 0x000fe20000400000 */
[----:B------:R-:W-:Y:S01]  /*5460*/  F2FP.TF32.F32.PACK_B R9, R9 ;  /* 0x00000009ff09723e */ /* 0x000fe200024050ff */
[-C--:B------:R-:W-:Y:S01]  /*5470*/  FMUL R55, R55, R89.reuse ;  /* 0x0000005937377220 */ /* 0x080fe20000400000 */
[----:B------:R-:W-:Y:S01]  /*5480*/  ISETP.GT.AND P0, PT, R3, 0x19, PT ;  /* 0x000000190300780c */ /* 0x000fe20003f04270 */
[----:B-1----:R-:W-:Y:S01]  /*5490*/  FMUL R11, R38, R89 ;  /* 0x00000059260b7220 */ /* 0x002fe20000400000 */
        /* <DEDUP_REMOVED lines=13> */
[-C--:B0-----:R-:W-:Y:S01]  /*5570*/  FMUL R9, R36, R89.reuse ;  /* 0x0000005924097220 */ /* 0x081fe20000400000 */
[C---:B------:R-:W-:Y:S01]  /*5580*/  ISETP.GT.AND P3, PT, R0.reuse, 0x8, P3 ;  /* 0x000000080000780c */ /* 0x040fe20001f64270 */
[----:B------:R-:W-:Y:S01]  /*5590*/  @P4 STG.E desc[UR36][R6.64+0x44], R35 ;  /* 0x0000442306004986 */ /* 0x000fe2000c101924 */
[----:B------:R-:W-:Y:S01]  /*55a0*/  ISETP.GT.AND P4, PT, R3, 0x21, PT ;  /* 0x000000210300780c */ /* 0x000fe20003f84270 */
[----:B------:R-:W-:Y:S01]  /*55b0*/  FMUL R63, R63, R89 ;  /* 0x000000593f3f7220 */ /* 0x000fe20000400000 */
[----:B------:R-:W-:Y:S01]  /*55c0*/  F2FP.TF32.F32.PACK_B R9, R9 ;  /* 0x00000009ff09723e */ /* 0x000fe200024050ff */
[-C--:B------:R-:W-:Y:S01]  /*55d0*/  FMUL R65, R65, R89.reuse ;  /* 0x0000005941417220 */ /* 0x080fe20000400000 */
[----:B------:R-:W-:Y:S01]  /*55e0*/  ISETP.GT.AND P0, PT, R0, 0x8, P0 ;  /* 0x000000080000780c */ /* 0x000fe20000704270 */
[----:B-1----:R-:W-:Y:S01]  /*55f0*/  FMUL R13, R42, R89 ;  /* 0x000000592a0d7220 */ /* 0x002fe20000400000 */
[----:B------:R-:W-:Y:S01]  /*5600*/  F2FP.TF32.F32.PACK_B R39, R39 ;  /* 0x00000027ff27723e */ /* 0x000fe200024050ff */
        /* <DEDUP_REMOVED lines=15> */
[----:B------:R-:W-:Y:S01]  /*5700*/  ISETP.GT.AND P4, PT, R0, 0x8, P4 ;  /* 0x000000080000780c */ /* 0x000fe20002784270 */
[----:B------:R-:W-:Y:S01]  /*5710*/  FMUL R73, R73, R89 ;  /* 0x0000005949497220 */ /* 0x000fe20000400000 */
[----:B------:R-:W-:Y:S01]  /*5720*/  F2FP.TF32.F32.PACK_B R9, R9 ;  /* 0x00000009ff09723e */ /* 0x000fe200024050ff */
[-C--:B------:R-:W-:Y:S01]  /*5730*/  FMUL R75, R75, R89.reuse ;  /* 0x000000594b4b7220 */ /* 0x080fe20000400000 */
[----:B------:R-:W-:Y:S01]  /*5740*/  ISETP.GT.AND P0, PT, R3, 0x29, PT ;  /* 0x000000290300780c */ /* 0x000fe20003f04270 */
        /* <DEDUP_REMOVED lines=21> */
[C---:B------:R-:W-:Y:S01]  /*58a0*/  ISETP.GT.AND P4, PT, R3.reuse, 0x30, PT ;  /* 0x000000300300780c */ /* 0x040fe20003f84270 */
[----:B-1----:R-:W-:Y:S01]  /*58b0*/  FMUL R13, R50, R89 ;  /* 0x00000059320d7220 */ /* 0x002fe20000400000 */
[----:B------:R-:W-:Y:S01]  /*58c0*/  F2FP.TF32.F32.PACK_B R51, R51 ;  /* 0x00000033ff33723e */ /* 0x000fe200024050ff */
[----:B------:R0:W-:Y:S01]  /*58d0*/  @P1 STG.E desc[UR36][R4.64+0xa0], R9 ;  /* 0x0000a00904001986 */ /* 0x0001e2000c101924 */
[----:B------:R-:W-:Y:S01]  /*58e0*/  ISETP.GT.AND P1, PT, R3, 0x31, PT ;  /* 0x000000310300780c */ /* 0x000fe20003f24270 */
[----:B------:R-:W-:Y:S01]  /*58f0*/  FMUL R87, R87, R89 ;  /* 0x0000005957577220 */ /* 0x000fe20000400000 */
[----:B------:R-:W-:Y:S01]  /*5900*/  F2FP.TF32.F32.PACK_B R13, R13 ;  /* 0x0000000dff0d723e */ /* 0x000fe200024050ff */
[----:B------:R-:W-:Y:S01]  /*5910*/  @P2 STG.E desc[UR36][R4.64+0xa4], R45 ;  /* 0x0000a42d04002986 */ /* 0x000fe2000c101924 */
[----:B------:R-:W-:-:S02]  /*5920*/  ISETP.GT.AND P2, PT, R0, RZ, P4 ;  /* 0x000000ff0000720c */ /* 0x000fc40002744270 */
[----:B------:R-:W-:Y:S01]  /*5930*/  F2FP.TF32.F32.PACK_B R53, R53 ;  /* 0x00000035ff35723e */ /* 0x000fe200024050ff */
[----:B------:R1:W-:Y:S01]  /*5940*/  @P3 STG.E desc[UR36][R6.64+0xa0], R11 ;  /* 0x0000a00b06003986 */ /* 0x0003e2000c101924 */
[----:B------:R-:W-:Y:S02]  /*5950*/  ISETP.GT.AND P3, PT, R0, RZ, P1 ;  /* 0x000000ff0000720c */ /* 0x000fe40000f64270 */
[----:B------:R-:W-:Y:S01]  /*5960*/  F2FP.TF32.F32.PACK_B R55, R55 ;  /* 0x00000037ff37723e */ /* 0x000fe200024050ff */
[----:B0-----:R-:W-:Y:S01]  /*5970*/  FMUL R9, R48, R89 ;  /* 0x0000005930097220 */ /* 0x001fe20000400000 */
[----:B------:R-:W-:Y:S01]  /*5980*/  @P0 STG.E desc[UR36][R6.64+0xa4], R47 ;  /* 0x0000a42f06000986 */ /* 0x000fe2000c101924 */
[----:B------:R-:W-:Y:S02]  /*5990*/  ISETP.GT.AND P0, PT, R0, 0x8, P4 ;  /* 0x000000080000780c */ /* 0x000fe40002704270 */
[----:B------:R-:W-:Y:S02]  /*59a0*/  F2FP.TF32.F32.PACK_B R57, R57 ;  /* 0x00000039ff39723e */ /* 0x000fe400024050ff */
[----:B------:R-:W-:Y:S01]  /*59b0*/  F2FP.TF32.F32.PACK_B R9, R9 ;  /* 0x00000009ff09723e */ /* 0x000fe200024050ff */
[----:B-1----:R-:W-:Y:S01]  /*59c0*/  FMUL R11, R54, R89 ;  /* 0x00000059360b7220 */ /* 0x002fe20000400000 */
[----:B------:R-:W-:-:S03]  /*59d0*/  F2FP.TF32.F32.PACK_B R59, R59 ;  /* 0x0000003bff3b723e */ /* 0x000fc600024050ff */
[----:B------:R0:W-:Y:S01]  /*59e0*/  @P2 STG.E desc[UR36][R4.64+0xc0], R9 ;  /* 0x0000c00904002986 */ /* 0x0001e2000c101924 */
[C---:B------:R-:W-:Y:S02]  /*59f0*/  ISETP.GT.AND P2, PT, R3.reuse, 0x38, PT ;  /* 0x000000380300780c */ /* 0x040fe40003f44270 */
[----:B------:R-:W-:Y:S01]  /*5a00*/  F2FP.TF32.F32.PACK_B R11, R11 ;  /* 0x0000000bff0b723e */ /* 0x000fe200024050ff */
[----:B------:R-:W-:Y:S01]  /*5a10*/  @P3 STG.E desc[UR36][R4.64+0xc4], R49 ;  /* 0x0000c43104003986 */ /* 0x000fe2000c101924 */
[C---:B------:R-:W-:Y:S02]  /*5a20*/  ISETP.GT.AND P3, PT, R0.reuse, 0x8, P1 ;  /* 0x000000080000780c */ /* 0x040fe40000f64270 */
[----:B------:R-:W-:Y:S01]  /*5a30*/  ISETP.GT.AND P1, PT, R3, 0x39, PT ;  /* 0x000000390300780c */ /* 0x000fe20003f24270 */
[----:B------:R1:W-:Y:S01]  /*5a40*/  @P0 STG.E desc[UR36][R6.64+0xc0], R13 ;  /* 0x0000c00d06000986 */ /* 0x0003e2000c101924 */
[C---:B------:R-:W-:Y:S02]  /*5a50*/  ISETP.GT.AND P4, PT, R0.reuse, RZ, P2 ;  /* 0x000000ff0000720c */ /* 0x040fe40001784270 */
[----:B------:R-:W-:Y:S01]  /*5a60*/  ISETP.GT.AND P0, PT, R0, RZ, P1 ;  /* 0x000000ff0000720c */ /* 0x000fe20000f04270 */
[----:B0-----:R-:W-:Y:S01]  /*5a70*/  FMUL R9, R52, R89 ;  /* 0x0000005934097220 */ /* 0x001fe20000400000 */
[----:B------:R-:W-:-:S02]  /*5a80*/  ISETP.GT.AND P2, PT, R0, 0x8, P2 ;  /* 0x000000080000780c */ /* 0x000fc40001744270 */
[----:B------:R-:W-:Y:S02]  /*5a90*/  F2FP.TF32.F32.PACK_B R61, R61 ;  /* 0x0000003dff3d723e */ /* 0x000fe400024050ff */
[----:B------:R-:W-:Y:S01]  /*5aa0*/  F2FP.TF32.F32.PACK_B R9, R9 ;  /* 0x00000009ff09723e */ /* 0x000fe200024050ff */
[----:B------:R-:W-:Y:S01]  /*5ab0*/  @P3 STG.E desc[UR36][R6.64+0xc4], R51 ;  /* 0x0000c43306003986 */ /* 0x000fe2000c101924 */
[----:B------:R-:W-:Y:S01]  /*5ac0*/  ISETP.GT.AND P3, PT, R0, 0x8, P1 ;  /* 0x000000080000780c */ /* 0x000fe20000f64270 */
[----:B-1----:R-:W-:Y:S01]  /*5ad0*/  FMUL R13, R58, R89 ;  /* 0x000000593a0d7220 */ /* 0x002fe20000400000 */
[C---:B------:R-:W-:Y:S01]  /*5ae0*/  ISETP.GT.AND P1, PT, R3.reuse, 0x40, PT ;  /* 0x000000400300780c */ /* 0x040fe20003f24270 */
[----:B------:R0:W-:Y:S01]  /*5af0*/  @P4 STG.E desc[UR36][R4.64+0xe0], R9 ;  /* 0x0000e00904004986 */ /* 0x0001e2000c101924 */
[----:B------:R-:W-:Y:S02]  /*5b00*/  F2FP.TF32.F32.PACK_B R63, R63 ;  /* 0x0000003fff3f723e */ /* 0x000fe400024050ff */
[----:B------:R-:W-:Y:S01]  /*5b10*/  ISETP.GT.AND P4, PT, R0, RZ, P1 ;  /* 0x000000ff0000720c */ /* 0x000fe20000f84270 */
[----:B------:R-:W-:Y:S01]  /*5b20*/  @P0 STG.E desc[UR36][R4.64+0xe4], R53 ;  /* 0x0000e43504000986 */ /* 0x000fe2000c101924 */
[----:B------:R-:W-:-:S02]  /*5b30*/  ISETP.GT.AND P0, PT, R3, 0x41, PT ;  /* 0x000000410300780c */ /* 0x000fc40003f04270 */
[C---:B------:R-:W-:Y:S01]  /*5b40*/  ISETP.GT.AND P1, PT, R0.reuse, 0x8, P1 ;  /* 0x000000080000780c */ /* 0x040fe20000f24270 */
[----:B------:R1:W-:Y:S01]  /*5b50*/  @P2 STG.E desc[UR36][R6.64+0xe0], R11 ;  /* 0x0000e00b06002986 */ /* 0x0003e2000c101924 */
[----:B------:R-:W-:Y:S02]  /*5b60*/  ISETP.GT.AND P2, PT, R0, RZ, P0 ;  /* 0x000000ff0000720c */ /* 0x000fe40000744270 */
[----:B------:R-:W-:Y:S01]  /*5b70*/  F2FP.TF32.F32.PACK_B R13, R13 ;  /* 0x0000000dff0d723e */ /* 0x000fe200024050ff */
[----:B0-----:R-:W-:Y:S01]  /*5b80*/  FMUL R9, R56, R89 ;  /* 0x0000005938097220 */ /* 0x001fe20000400000 */
[----:B------:R-:W-:Y:S01]  /*5b90*/  @P3 STG.E desc[UR36][R6.64+0xe4], R55 ;  /* 0x0000e43706003986 */ /* 0x000fe2000c101924 */
[----:B------:R-:W-:Y:S02]  /*5ba0*/  ISETP.GT.AND P3, PT, R0, 0x8, P0 ;  /* 0x000000080000780c */ /* 0x000fe40000764270 */
[----:B------:R-:W-:Y:S02]  /*5bb0*/  ISETP.GT.AND P0, PT, R3, 0x49, PT ;  /* 0x000000490300780c */ /* 0x000fe40003f04270 */
[----:B------:R-:W-:Y:S01]  /*5bc0*/  F2FP.TF32.F32.PACK_B R9, R9 ;  /* 0x00000009ff09723e */ /* 0x000fe200024050ff */
[----:B-1----:R-:W-:Y:S01]  /*5bd0*/  FMUL R11, R62, R89 ;  /* 0x000000593e0b7220 */ /* 0x002fe20000400000 */
[----:B------:R-:W-:-:S03]  /*5be0*/  F2FP.TF32.F32.PACK_B R65, R65 ;  /* 0x00000041ff41723e */ /* 0x000fc600024050ff */
[----:B------:R0:W-:Y:S01]  /*5bf0*/  @P4 STG.E desc[UR36][R4.64+0x100], R9 ;  /* 0x0001000904004986 */ /* 0x0001e2000c101924 */
[----:B------:R-:W-:Y:S02]  /*5c00*/  F2FP.TF32.F32.PACK_B R67, R67 ;  /* 0x00000043ff43723e */ /* 0x000fe400024050ff */
[----:B------:R-:W-:Y:S01]  /*5c10*/  F2FP.TF32.F32.PACK_B R11, R11 ;  /* 0x0000000bff0b723e */ /* 0x000fe200024050ff */
[----:B------:R-:W-:Y:S01]  /*5c20*/  @P2 STG.E desc[UR36][R4.64+0x104], R57 ;  /* 0x0001043904002986 */ /* 0x000fe2000c101924 */
[----:B------:R-:W-:Y:S02]  /*5c30*/  ISETP.GT.AND P2, PT, R3, 0x48, PT ;  /* 0x000000480300780c */ /* 0x000fe40003f44270 */
[----:B------:R-:W-:Y:S01]  /*5c40*/  F2FP.TF32.F32.PACK_B R69, R69 ;  /* 0x00000045ff45723e */ /* 0x000fe200024050ff */
[----:B------:R1:W-:Y:S01]  /*5c50*/  @P1 STG.E desc[UR36][R6.64+0x100], R13 ;  /* 0x0001000d06001986 */ /* 0x0003e2000c101924 */
[C---:B------:R-:W-:Y:S02]  /*5c60*/  ISETP.GT.AND P4, PT, R0.reuse, RZ, P2 ;  /* 0x000000ff0000720c */ /* 0x040fe40001784270 */
[----:B------:R-:W-:Y:S01]  /*5c70*/  ISETP.GT.AND P1, PT, R0, RZ, P0 ;  /* 0x000000ff0000720c */ /* 0x000fe20000724270 */
[----:B0-----:R-:W-:Y:S01]  /*5c80*/  FMUL R9, R60, R89 ;  /* 0x000000593c097220 */ /* 0x001fe20000400000 */
[C---:B------:R-:W-:Y:S01]  /*5c90*/  ISETP.GT.AND P2, PT, R0.reuse, 0x8, P2 ;  /* 0x000000080000780c */ /* 0x040fe20001744270 */
[----:B------:R-:W-:Y:S01]  /*5ca0*/  @P3 STG.E desc[UR36][R6.64+0x104], R59 ;  /* 0x0001043b06003986 */ /* 0x000fe2000c101924 */
[----:B------:R-:W-:-:S02]  /*5cb0*/  ISETP.GT.AND P3, PT, R0, 0x8, P0 ;  /* 0x000000080000780c */ /* 0x000fc40000764270 */
[----:B------:R-:W-:Y:S02]  /*5cc0*/  F2FP.TF32.F32.PACK_B R9, R9 ;  /* 0x00000009ff09723e */ /* 0x000fe400024050ff */
[C---:B------:R-:W-:Y:S01]  /*5cd0*/  ISETP.GT.AND P0, PT, R3.reuse, 0x51, PT ;  /* 0x000000510300780c */ /* 0x040fe20003f04270 */
[----:B-1----:R-:W-:Y:S01]  /*5ce0*/  FMUL R13, R66, R89 ;  /* 0x00000059420d7220 */ /* 0x002fe20000400000 */
[----:B------:R-:W-:Y:S01]  /*5cf0*/  F2FP.TF32.F32.PACK_B R71, R71 ;  /* 0x00000047ff47723e */ /* 0x000fe200024050ff */
[----:B------:R0:W-:Y:S01]  /*5d00*/  @P4 STG.E desc[UR36][R4.64+0x120], R9 ;  /* 0x0001200904004986 */ /* 0x0001e2000c101924 */
[----:B------:R-:W-:Y:S02]  /*5d10*/  F2FP.TF32.F32.PACK_B R73, R73 ;  /* 0x00000049ff49723e */ /* 0x000fe400024050ff */
[----:B------:R-:W-:Y:S01]  /*5d20*/  F2FP.TF32.F32.PACK_B R13, R13 ;  /* 0x0000000dff0d723e */ /* 0x000fe200024050ff */
[----:B------:R-:W-:Y:S01]  /*5d30*/  @P1 STG.E desc[UR36][R4.64+0x124], R61 ;  /* 0x0001243d04001986 */ /* 0x000fe2000c101924 */
[----:B------:R-:W-:-:S02]  /*5d40*/  ISETP.GT.AND P1, PT, R3, 0x50, PT ;  /* 0x000000500300780c */ /* 0x000fc40003f24270 */
[----:B------:R-:W-:Y:S01]  /*5d50*/  F2FP.TF32.F32.PACK_B R75, R75 ;  /* 0x0000004bff4b723e */ /* 0x000fe200024050ff */
[----:B------:R1:W-:Y:S01]  /*5d60*/  @P2 STG.E desc[UR36][R6.64+0x120], R11 ;  /* 0x0001200b06002986 */ /* 0x0003e2000c101924 */
[C---:B------:R-:W-:Y:S02]  /*5d70*/  ISETP.GT.AND P4, PT, R0.reuse, RZ, P1 ;  /* 0x000000ff0000720c */ /* 0x040fe40000f84270 */
[----:B------:R-:W-:Y:S01]  /*5d80*/  ISETP.GT.AND P2, PT, R0, RZ, P0 ;  /* 0x000000ff0000720c */ /* 0x000fe20000744270 */
[----:B0-----:R-:W-:Y:S01]  /*5d90*/  FMUL R9, R64, R89 ;  /* 0x0000005940097220 */ /* 0x001fe20000400000 */
[C---:B------:R-:W-:Y:S01]  /*5da0*/  ISETP.GT.AND P1, PT, R0.reuse, 0x8, P1 ;  /* 0x000000080000780c */ /* 0x040fe20000f24270 */
[----:B------:R-:W-:Y:S01]  /*5db0*/  @P3 STG.E desc[UR36][R6.64+0x124], R63 ;  /* 0x0001243f06003986 */ /* 0x000fe2000c101924 */
[----:B------:R-:W-:Y:S02]  /*5dc0*/  ISETP.GT.AND P3, PT, R0, 0x8, P0 ;  /* 0x000000080000780c */ /* 0x000fe40000764270 */
[----:B------:R-:W-:-:S02]  /*5dd0*/  F2FP.TF32.F32.PACK_B R9, R9 ;  /* 0x00000009ff09723e */ /* 0x000fc400024050ff */
[C---:B------:R-:W-:Y:S01]  /*5de0*/  ISETP.GT.AND P0, PT, R3.reuse, 0x59, PT ;  /* 0x000000590300780c */ /* 0x040fe20003f04270 */
[----:B-1----:R-:W-:Y:S01]  /*5df0*/  FMUL R11, R70, R89 ;  /* 0x00000059460b7220 */ /* 0x002fe20000400000 */
[----:B------:R-:W-:Y:S01]  /*5e00*/  F2FP.TF32.F32.PACK_B R77, R77 ;  /* 0x0000004dff4d723e */ /* 0x000fe200024050ff */
[----:B------:R0:W-:Y:S01]  /*5e10*/  @P4 STG.E desc[UR36][R4.64+0x140], R9 ;  /* 0x0001400904004986 */ /* 0x0001e2000c101924 */
[----:B------:R-:W-:Y:S02]  /*5e20*/  F2FP.TF32.F32.PACK_B R79, R79 ;  /* 0x0000004fff4f723e */ /* 0x000fe400024050ff */
[----:B------:R-:W-:Y:S01]  /*5e30*/  F2FP.TF32.F32.PACK_B R11, R11 ;  /* 0x0000000bff0b723e */ /* 0x000fe200024050ff */
[----:B------:R-:W-:Y:S01]  /*5e40*/  @P2 STG.E desc[UR36][R4.64+0x144], R65 ;  /* 0x0001444104002986 */ /* 0x000fe2000c101924 */
[----:B------:R-:W-:Y:S02]  /*5e50*/  ISETP.GT.AND P2, PT, R3, 0x58, PT ;  /* 0x000000580300780c */ /* 0x000fe40003f44270 */
[----:B------:R-:W-:Y:S01]  /*5e60*/  F2FP.TF32.F32.PACK_B R81, R81 ;  /* 0x00000051ff51723e */ /* 0x000fe200024050ff */
[----:B------:R1:W-:Y:S01]  /*5e70*/  @P1 STG.E desc[UR36][R6.64+0x140], R13 ;  /* 0x0001400d06001986 */ /* 0x0003e2000c101924 */
[----:B------:R-:W-:-:S02]  /*5e80*/  ISETP.GT.AND P4, PT, R0, RZ, P2 ;  /* 0x000000ff0000720c */ /* 0x000fc40001784270 */
[----:B------:R-:W-:Y:S01]  /*5e90*/  ISETP.GT.AND P1, PT, R0, RZ, P0 ;  /* 0x000000ff0000720c */ /* 0x000fe20000724270 */
[----:B0-----:R-:W-:Y:S01]  /*5ea0*/  FMUL R9, R68, R89 ;  /* 0x0000005944097220 */ /* 0x001fe20000400000 */
[C---:B------:R-:W-:Y:S01]  /*5eb0*/  ISETP.GT.AND P2, PT, R0.reuse, 0x8, P2 ;  /* 0x000000080000780c */ /* 0x040fe20001744270 */
[----:B------:R-:W-:Y:S01]  /*5ec0*/  @P3 STG.E desc[UR36][R6.64+0x144], R67 ;  /* 0x0001444306003986 */ /* 0x000fe2000c101924 */
[----:B------:R-:W-:Y:S02]  /*5ed0*/  ISETP.GT.AND P3, PT, R0, 0x8, P0 ;  /* 0x000000080000780c */ /* 0x000fe40000764270 */
[----:B------:R-:W-:Y:S02]  /*5ee0*/  F2FP.TF32.F32.PACK_B R9, R9 ;  /* 0x00000009ff09723e */ /* 0x000fe400024050ff */
[----:B------:R-:W-:Y:S01]  /*5ef0*/  ISETP.GT.AND P0, PT, R3, 0x61, PT ;  /* 0x000000610300780c */ /* 0x000fe20003f04270 */
[----:B-1----:R-:W-:Y:S01]  /*5f00*/  FMUL R13, R74, R89 ;  /* 0x000000594a0d7220 */ /* 0x002fe20000400000 */
[----:B------:R-:W-:Y:S01]  /*5f10*/  F2FP.TF32.F32.PACK_B R83, R83 ;  /* 0x00000053ff53723e */ /* 0x000fe200024050ff */
[----:B------:R0:W-:Y:S01]  /*5f20*/  @P4 STG.E desc[UR36][R4.64+0x160], R9 ;  /* 0x0001600904004986 */ /* 0x0001e2000c101924 */
[----:B------:R-:W-:-:S02]  /*5f30*/  F2FP.TF32.F32.PACK_B R85, R85 ;  /* 0x00000055ff55723e */ /* 0x000fc400024050ff */
        /* <DEDUP_REMOVED lines=13> */
[----:B-1----:R-:W-:Y:S02]  /*6010*/  FMUL R11, R78, R89 ;  /* 0x000000594e0b7220 */ /* 0x002fe40000400000 */
[----:B------:R0:W-:Y:S03]  /*6020*/  @P4 STG.E desc[UR36][R4.64+0x180], R9 ;  /* 0x0001800904004986 */ /* 0x0001e6000c101924 */
[----:B------:R-:W-:Y:S01]  /*6030*/  F2FP.TF32.F32.PACK_B R11, R11 ;  /* 0x0000000bff0b723e */ /* 0x000fe200024050ff */
[----:B------:R-:W-:Y:S01]  /*6040*/  @P2 STG.E desc[UR36][R4.64+0x184], R73 ;  /* 0x0001844904002986 */ /* 0x000fe2000c101924 */
[----:B------:R-:W-:-:S03]  /*6050*/  ISETP.GT.AND P2, PT, R3, 0x68, PT ;  /* 0x000000680300780c */ /* 0x000fc60003f44270 */
[----:B------:R1:W-:Y:S01]  /*6060*/  @P1 STG.E desc[UR36][R6.64+0x180], R13 ;  /* 0x0001800d06001986 */ /* 0x0003e2000c101924 */
[C---:B------:R-:W-:Y:S02]  /*6070*/  ISETP.GT.AND P4, PT, R0.reuse, RZ, P2 ;  /* 0x000000ff0000720c */ /* 0x040fe40001784270 */
[----:B------:R-:W-:Y:S01]  /*6080*/  ISETP.GT.AND P1, PT, R0, RZ, P0 ;  /* 0x000000ff0000720c */ /* 0x000fe20000724270 */
[----:B0-----:R-:W-:Y:S01]  /*6090*/  FMUL R9, R76, R89 ;  /* 0x000000594c097220 */ /* 0x001fe20000400000 */
[C---:B------:R-:W-:Y:S01]  /*60a0*/  ISETP.GT.AND P2, PT, R0.reuse, 0x8, P2 ;  /* 0x000000080000780c */ /* 0x040fe20001744270 */
[----:B------:R-:W-:Y:S01]  /*60b0*/  @P3 STG.E desc[UR36][R6.64+0x184], R75 ;  /* 0x0001844b06003986 */ /* 0x000fe2000c101924 */
[----:B------:R-:W-:Y:S02]  /*60c0*/  ISETP.GT.AND P3, PT, R3, 0x71, PT ;  /* 0x000000710300780c */ /* 0x000fe40003f64270 */
[----:B------:R-:W-:Y:S02]  /*60d0*/  F2FP.TF32.F32.PACK_B R9, R9 ;  /* 0x00000009ff09723e */ /* 0x000fe400024050ff */
[----:B------:R-:W-:Y:S01]  /*60e0*/  ISETP.GT.AND P0, PT, R0, 0x8, P0 ;  /* 0x000000080000780c */ /* 0x000fe20000704270 */
[----:B-1----:R-:W-:-:S02]  /*60f0*/  FMUL R13, R80, R89 ;  /* 0x00000059500d7220 */ /* 0x002fc40000400000 */
        /* <DEDUP_REMOVED lines=14> */
[----:B------:R-:W-:Y:S01]  /*61e0*/  @P4 STG.E desc[UR36][R4.64+0x1c0], R13 ;  /* 0x0001c00d04004986 */ /* 0x000fe2000c101924 */
[----:B------:R-:W-:Y:S01]  /*61f0*/  ISETP.GT.AND P4, PT, R3, 0x79, PT ;  /* 0x000000790300780c */ /* 0x000fe20003f84270 */
[----:B------:R-:W-:Y:S01]  /*6200*/  FMUL R3, R84, R89 ;  /* 0x0000005954037220 */ /* 0x000fe20000400000 */
[----:B------:R-:W-:Y:S01]  /*6210*/  F2FP.TF32.F32.PACK_B R11, R11 ;  /* 0x0000000bff0b723e */ /* 0x000fe200024050ff */
[----:B------:R-:W-:Y:S01]  /*6220*/  @P2 STG.E desc[UR36][R4.64+0x1c4], R81 ;  /* 0x0001c45104002986 */ /* 0x000fe2000c101924 */
[C---:B------:R-:W-:Y:S02]  /*6230*/  ISETP.GT.AND P2, PT, R0.reuse, RZ, P4 ;  /* 0x000000ff0000720c */ /* 0x040fe40002744270 */
[C---:B------:R-:W-:Y:S01]  /*6240*/  ISETP.GT.AND P4, PT, R0.reuse, 0x8, P4 ;  /* 0x000000080000780c */ /* 0x040fe20002784270 */
[----:B------:R-:W-:Y:S01]  /*6250*/  @P1 STG.E desc[UR36][R6.64+0x1c0], R9 ;  /* 0x0001c00906001986 */ /* 0x000fe2000c101924 */
[C---:B------:R-:W-:Y:S02]  /*6260*/  ISETP.GT.AND P1, PT, R0.reuse, RZ, P0 ;  /* 0x000000ff0000720c */ /* 0x040fe40000724270 */
[----:B------:R-:W-:Y:S01]  /*6270*/  ISETP.GT.AND P0, PT, R0, 0x8, P0 ;  /* 0x000000080000780c */ /* 0x000fe20000704270 */
[----:B------:R-:W-:Y:S01]  /*6280*/  @P3 STG.E desc[UR36][R6.64+0x1c4], R83 ;  /* 0x0001c45306003986 */ /* 0x000fe2000c101924 */
[----:B------:R-:W-:-:S09]  /*6290*/  F2FP.TF32.F32.PACK_B R3, R3 ;  /* 0x00000003ff03723e */ /* 0x000fd200024050ff */
[----:B------:R-:W-:Y:S04]  /*62a0*/  @P1 STG.E desc[UR36][R4.64+0x1e0], R3 ;  /* 0x0001e00304001986 */ /* 0x000fe8000c101924 */
[----:B------:R0:W-:Y:S02]  /*62b0*/  @P2 STG.E desc[UR36][R4.64+0x1e4], R85 ;  /* 0x0001e45504002986 */ /* 0x0001e4000c101924 */
[----:B0-----:R-:W-:Y:S02]  /*62c0*/  @P0 IMAD.MOV.U32 R4, RZ, RZ, R6 ;  /* 0x000000ffff040224 */ /* 0x001fe400078e0006 */
[----:B------:R-:W-:-:S05]  /*62d0*/  @P0 IMAD.MOV.U32 R5, RZ, RZ, R7 ;  /* 0x000000ffff050224 */ /* 0x000fca00078e0007 */
[----:B------:R0:W-:Y:S04]  /*62e0*/  @P0 STG.E desc[UR36][R4.64+0x1e0], R11 ;  /* 0x0001e00b04000986 */ /* 0x0001e8000c101924 */
[----:B------:R0:W-:Y:S02]  /*62f0*/  @P4 STG.E desc[UR36][R6.64+0x1e4], R87 ;  /* 0x0001e45706004986 */ /* 0x0001e4000c101924 */
.L_x_162:
[----:B------:R-:W-:Y:S05]  /*6300*/  BSYNC B0 ;  /* 0x0000000000007941 */ /* 0x000fea0003800000 */
.L_x_36:
[----:B0-----:R-:W2:Y:S01]  /*6310*/  LDL.64 R4, [R1] ;  /* 0x0000000001047983 */ /* 0x001ea20000100a00 */
[----:B------:R-:W-:Y:S01]  /*6320*/  ULDC.64 UR4, c[0x0][0x650] ;  /* 0x0001940000047ab9 */ /* 0x000fe20000000a00 */
[----:B------:R-:W-:Y:S02]  /*6330*/  IMAD.U32 R0, RZ, RZ, UR44 ;  /* 0x0000002cff007e24 */ /* 0x000fe4000f8e00ff */
[----:B------:R-:W-:Y:S02]  /*6340*/  IMAD.MOV.U32 R22, RZ, RZ, -0x1 ;  /* 0xffffffffff167424 */ /* 0x000fe400078e00ff */
[----:B------:R0:W-:Y:S01]  /*6350*/  SYNCS.ARRIVE.TRANS64.A1T0 RZ, [R0+UR46], RZ ;  /* 0x000000ff00ff79a7 */ /* 0x0001e2000810002e */
[----:B-----5:R-:W-:Y:S02]  /*6360*/  IMAD.MOV.U32 R18, RZ, RZ, -0x1 ;  /* 0xffffffffff127424 */ /* 0x020fe400078e00ff */
[----:B------:R-:W-:Y:S01]  /*6370*/  IMAD.MOV.U32 R19, RZ, RZ, -0x1 ;  /* 0xffffffffff137424 */ /* 0x000fe200078e00ff */
[----:B0-----:R-:W-:-:S02]  /*6380*/  PRMT R0, RZ, 0x7610, R0 ;  /* 0x00007610ff007816 */ /* 0x001fc40000000000 */
[----:B--2---:R-:W-:-:S05]  /*6390*/  LEA R16, P0, R4, R16, 0x1 ;  /* 0x0000001004107211 */ /* 0x004fca00078008ff */
[----:B------:R-:W-:Y:S01]  /*63a0*/  IMAD.X R17, R98, 0x1, R17, P0 ;  /* 0x0000000162117824 */ /* 0x000fe200000e0611 */
[----:B------:R-:W-:-:S04]  /*63b0*/  ISETP.GE.U32.AND P0, PT, R16, UR4, PT ;  /* 0x0000000410007c0c */ /* 0x000fc8000bf06070 */
[----:B------:R-:W-:-:S13]  /*63c0*/  ISETP.GE.U32.AND.EX P0, PT, R17, UR5, PT, P0 ;  /* 0x0000000511007c0c */ /* 0x000fda000bf06100 */
[----:B------:R-:W-:Y:S05]  /*63d0*/  @P0 BRA `(.L_x_163) ;  /* 0x00000004004c0947 */ /* 0x000fea0003800000 */
[----:B----4-:R-:W0:Y:S01]  /*63e0*/  LDC.64 R10, c[0x0][0x628] ;  /* 0x00018a00ff0a7b82 */ /* 0x010e220000000a00 */
[----:B------:R-:W2:Y:S01]  /*63f0*/  S2R R12, SR_CTAID.X ;  /* 0x00000000000c7919 */ /* 0x000ea20000002500 */
[----:B------:R-:W-:Y:S02]  /*6400*/  IMAD.MOV.U32 R8, RZ, RZ, R16 ;  /* 0x000000ffff087224 */ /* 0x000fe400078e0010 */
[----:B------:R-:W-:Y:S01]  /*6410*/  IMAD.MOV.U32 R9, RZ, RZ, R17 ;  /* 0x000000ffff097224 */ /* 0x000fe200078e0011 */
[----:B------:R-:W4:Y:S03]  /*6420*/  S2R R18, SR_CTAID.Y ;  /* 0x0000000000127919 */ /* 0x000f260000002600 */
[----:B------:R-:W1:Y:S08]  /*6430*/  LDC R0, c[0x0][0x630] ;  /* 0x00018c00ff007b82 */ /* 0x000e700000000800 */
[----:B------:R-:W1:Y:S01]  /*6440*/  LDC.64 R14, c[0x0][0x620] ;  /* 0x00018800ff0e7b82 */ /* 0x000e620000000a00 */
[----:B0-----:R-:W-:-:S04]  /*6450*/  ISETP.NE.U32.AND P0, PT, R10, RZ, PT ;  /* 0x000000ff0a00720c */ /* 0x001fc80003f05070 */
[----:B------:R-:W-:-:S13]  /*6460*/  ISETP.NE.AND.EX P0, PT, R11, RZ, PT, P0 ;  /* 0x000000ff0b00720c */ /* 0x000fda0003f05300 */
[----:B-12-4-:R-:W-:Y:S05]  /*6470*/  @!P0 BRA `(.L_x_164) ;  /* 0x0000000000288947 */ /* 0x016fea0003800000 */
[----:B------:R-:W0:Y:S02]  /*6480*/  LDC R3, c[0x0][0x634] ;  /* 0x00018d00ff037b82 */ /* 0x000e240000000800 */
[----:B0-----:R-:W-:-:S05]  /*6490*/  IADD3 R3, P0, R16, R3, RZ ;  /* 0x0000000310037210 */ /* 0x001fca0007f1e0ff */
[----:B------:R-:W-:-:S04]  /*64a0*/  IMAD.X R13, RZ, RZ, R17, P0 ;  /* 0x000000ffff0d7224 */ /* 0x000fc800000e0611 */
[----:B------:R-:W-:-:S04]  /*64b0*/  IMAD.WIDE.U32 R4, R13, R10, RZ ;  /* 0x0000000a0d047225 */ /* 0x000fc800078e00ff */
[----:B---3--:R-:W-:-:S04]  /*64c0*/  IMAD.WIDE.U32 R6, P0, R3, R11, R4 ;  /* 0x0000000b03067225 */ /* 0x008fc80007800004 */
[----:B------:R-:W-:-:S04]  /*64d0*/  IMAD.WIDE.U32 R4, R3, R10, RZ ;  /* 0x0000000a03047225 */ /* 0x000fc800078e00ff */
[----:B------:R-:W-:Y:S01]  /*64e0*/  IMAD.X R9, RZ, RZ, RZ, P0 ;  /* 0x000000ffff097224 */ /* 0x000fe200000e06ff */
[----:B------:R-:W-:Y:S01]  /*64f0*/  IADD3 RZ, P0, R5, R6, RZ ;  /* 0x0000000605ff7210 */ /* 0x000fe20007f1e0ff */
[----:B------:R-:W-:-:S04]  /*6500*/  IMAD.MOV.U32 R8, RZ, RZ, R7 ;  /* 0x000000ffff087224 */ /* 0x000fc800078e0007 */
[----:B------:R-:W-:-:S08]  /*6510*/  IMAD.WIDE.U32.X R8, R13, R11, R8, P0 ;  /* 0x0000000b0d087225 */ /* 0x000fd000000e0408 */
.L_x_164:
[-CC-:B------:R-:W-:Y:S01]  /*6520*/  SHF.R.U64 R19, R8, R0.reuse, R9.reuse ;  /* 0x0000000008137219 */ /* 0x180fe20000001209 */
[----:B------:R-:W0:Y:S01]  /*6530*/  LDC.64 R26, c[0x0][0x640] ;  /* 0x00019000ff1a7b82 */ /* 0x000e220000000a00 */
[----:B------:R-:W-:Y:S01]  /*6540*/  SHF.R.U32.HI R0, RZ, R0, R9 ;  /* 0x00000000ff007219 */ /* 0x000fe20000011609 */
[----:B------:R-:W-:Y:S01]  /*6550*/  ULDC UR4, c[0x0][0x150] ;  /* 0x0000540000047ab9 */ /* 0x000fe20000000800 */
[----:B------:R-:W-:Y:S02]  /*6560*/  IADD3 R3, P0, RZ, -R19, RZ ;  /* 0x80000013ff037210 */ /* 0x000fe40007f1e0ff */
[----:B---3--:R-:W-:-:S03]  /*6570*/  I2FP.F32.U32 R7, R12 ;  /* 0x0000000c00077245 */ /* 0x008fc60000201000 */
[----:B------:R-:W1:Y:S01]  /*6580*/  LDC R6, c[0x0][0x618] ;  /* 0x00018600ff067b82 */ /* 0x000e620000000800 */
[----:B------:R-:W-:Y:S02]  /*6590*/  IMAD.X R5, RZ, RZ, ~R0, P0 ;  /* 0x000000ffff057224 */ /* 0x000fe400000e0e00 */
[----:B------:R-:W-:Y:S01]  /*65a0*/  FMUL R7, R7, UR4 ;  /* 0x0000000407077c20 */ /* 0x000fe20008400000 */
[----:B------:R-:W-:Y:S01]  /*65b0*/  ULDC UR4, c[0x0][0x154] ;  /* 0x0000550000047ab9 */ /* 0x000fe20000000800 */
[-C--:B------:R-:W-:Y:S02]  /*65c0*/  IMAD R0, R5, R14.reuse, RZ ;  /* 0x0000000e05007224 */ /* 0x080fe400078e02ff */
[C---:B------:R-:W-:Y:S01]  /*65d0*/  IMAD.WIDE.U32 R4, R3.reuse, R14, R16 ;  /* 0x0000000e03047225 */ /* 0x040fe200078e0010 */
[----:B------:R-:W2:Y:S01]  /*65e0*/  LDC R11, c[0x0][0x608] ;  /* 0x00018200ff0b7b82 */ /* 0x000ea20000000800 */
[----:B------:R-:W3:Y:S02]  /*65f0*/  F2I.U32.TRUNC.NTZ R7, R7 ;  /* 0x0000000700077305 */ /* 0x000ee4000020f000 */
[----:B------:R-:W-:-:S04]  /*6600*/  IMAD R3, R3, R15, R0 ;  /* 0x0000000f03037224 */ /* 0x000fc800078e0200 */
[----:B------:R-:W-:Y:S01]  /*6610*/  IMAD.IADD R3, R5, 0x1, R3 ;  /* 0x0000000105037824 */ /* 0x000fe200078e0203 */
[----:B------:R-:W4:Y:S01]  /*6620*/  LDC R8, c[0x0][0x658] ;  /* 0x00019600ff087b82 */ /* 0x000f220000000800 */
[----:B------:R-:W-:Y:S02]  /*6630*/  I2FP.F32.U32 R5, R18 ;  /* 0x0000001200057245 */ /* 0x000fe40000201000 */
[----:B0-----:R-:W-:-:S04]  /*6640*/  ISETP.NE.U32.AND P0, PT, R26, RZ, PT ;  /* 0x000000ff1a00720c */ /* 0x001fc80003f05070 */
[----:B------:R-:W-:Y:S01]  /*6650*/  ISETP.NE.AND.EX P0, PT, R27, RZ, PT, P0 ;  /* 0x000000ff1b00720c */ /* 0x000fe20003f05300 */
[----:B------:R-:W0:Y:S01]  /*6660*/  LDC R9, c[0x0][0x144] ;  /* 0x00005100ff097b82 */ /* 0x000e220000000800 */
[-C--:B-1----:R-:W-:Y:S01]  /*6670*/  SHF.R.U32.HI R0, RZ, R6.reuse, R3 ;  /* 0x00000006ff007219 */ /* 0x082fe20000011603 */
[----:B---3--:R-:W-:Y:S01]  /*6680*/  IMAD.MOV R7, RZ, RZ, -R7 ;  /* 0x000000ffff077224 */ /* 0x008fe200078e0a07 */
[----:B------:R-:W-:Y:S01]  /*6690*/  SHF.R.U64 R13, R4, R6, R3 ;  /* 0x00000006040d7219 */ /* 0x000fe20000001203 */
[----:B------:R-:W-:-:S04]  /*66a0*/  FMUL R6, R5, UR4 ;  /* 0x0000000405067c20 */ /* 0x000fc80008400000 */
[----:B------:R-:W1:Y:S01]  /*66b0*/  LDC R21, c[0x0][0x148] ;  /* 0x00005200ff157b82 */ /* 0x000e620000000800 */
[-CC-:B--2---:R-:W-:Y:S02]  /*66c0*/  SHF.R.U64 R10, R13, R11.reuse, R0.reuse ;  /* 0x0000000b0d0a7219 */ /* 0x184fe40000001200 */
[----:B------:R-:W-:Y:S02]  /*66d0*/  SHF.R.U32.HI R3, RZ, R11, R0 ;  /* 0x0000000bff037219 */ /* 0x000fe40000011600 */
[----:B------:R2:W3:Y:S03]  /*66e0*/  F2I.U32.TRUNC.NTZ R0, R6 ;  /* 0x0000000600007305 */ /* 0x0004e6000020f000 */
[----:B------:R-:W1:Y:S01]  /*66f0*/  LDC R14, c[0x0][0x648] ;  /* 0x00019200ff0e7b82 */ /* 0x000e620000000800 */
[-CC-:B----4-:R-:W-:Y:S02]  /*6700*/  SHF.R.U64 R15, R10, R8.reuse, R3.reuse ;  /* 0x000000080a0f7219 */ /* 0x190fe40000001203 */
[----:B------:R-:W-:-:S03]  /*6710*/  SHF.R.U32.HI R5, RZ, R8, R3 ;  /* 0x00000008ff057219 */ /* 0x000fc60000011603 */
[----:B------:R-:W-:Y:S02]  /*6720*/  IMAD.MOV.U32 R4, RZ, RZ, R15 ;  /* 0x000000ffff047224 */ /* 0x000fe400078e000f */
[----:B------:R-:W4:Y:S01]  /*6730*/  LDC R20, c[0x0][0x638] ;  /* 0x00018e00ff147b82 */ /* 0x000f220000000800 */
[----:B0-----:R-:W-:-:S07]  /*6740*/  IMAD R25, R9, R7, R12 ;  /* 0x0000000709197224 */ /* 0x001fce00078e020c */
[----:B------:R-:W0:Y:S08]  /*6750*/  LDC R24, c[0x0][0x610] ;  /* 0x00018400ff187b82 */ /* 0x000e300000000800 */
[----:B------:R-:W0:Y:S01]  /*6760*/  LDC R28, c[0x0][0x600] ;  /* 0x00018000ff1c7b82 */ /* 0x000e220000000800 */
[----:B--23--:R-:W-:Y:S05]  /*6770*/  @!P0 BRA `(.L_x_165) ;  /* 0x0000000000288947 */ /* 0x00cfea0003800000 */
        /* <DEDUP_REMOVED lines=10> */
.L_x_165:
[----:B------:R-:W-:Y:S02]  /*6820*/  ISETP.NE.AND P0, PT, R2, 0x1, PT ;  /* 0x000000010200780c */ /* 0x000fe40003f05270 */
[----:B-1----:R-:W-:Y:S01]  /*6830*/  SHF.R.U64 R3, R4, R14, R5 ;  /* 0x0000000e04037219 */ /* 0x002fe20000001205 */
[----:B------:R-:W-:Y:S01]  /*6840*/  IMAD.MOV R5, RZ, RZ, -R0 ;  /* 0x000000ffff057224 */ /* 0x000fe200078e0a00 */
[----:B------:R-:W-:-:S03]  /*6850*/  LOP3.LUT R0, R10, R101, RZ, 0xc0, !PT ;  /* 0x000000650a007212 */ /* 0x000fc600078ec0ff */
[----:B------:R-:W-:Y:S02]  /*6860*/  IMAD.MOV R4, RZ, RZ, -R3 ;  /* 0x000000ffff047224 */ /* 0x000fe400078e0a03 */
[----:B------:R-:W-:Y:S01]  /*6870*/  IMAD R22, R97, R3, R0 ;  /* 0x0000000361167224 */ /* 0x000fe200078e0200 */
[----:B------:R-:W-:Y:S01]  /*6880*/  LOP3.LUT R3, R13, R100, RZ, 0xc0, !PT ;  /* 0x000000640d037212 */ /* 0x000fe200078ec0ff */
[----:B----4-:R-:W-:Y:S02]  /*6890*/  IMAD R0, R4, R20, R15 ;  /* 0x0000001404007224 */ /* 0x010fe400078e020f */
[----:B------:R-:W-:Y:S02]  /*68a0*/  @P0 IMAD R25, R21, R5, R18 ;  /* 0x0000000515190224 */ /* 0x000fe400078e0212 */
[----:B0-----:R-:W-:Y:S02]  /*68b0*/  IMAD R3, R0, R28, R3 ;  /* 0x0000001c00037224 */ /* 0x001fe400078e0203 */
[----:B------:R-:W-:-:S02]  /*68c0*/  IMAD R22, R22, R24, R25 ;  /* 0x0000001816167224 */ /* 0x000fc400078e0219 */
[----:B------:R-:W-:-:S03]  /*68d0*/  IMAD.MOV.U32 R4, RZ, RZ, 0x1 ;  /* 0x00000001ff047424 */ /* 0x000fc600078e00ff */
[----:B------:R-:W-:Y:S02]  /*68e0*/  SEL R18, R3, R22, !P0 ;  /* 0x0000001603127207 */ /* 0x000fe40004000000 */
[----:B------:R-:W-:Y:S02]  /*68f0*/  PRMT R0, R4, 0x7610, R0 ;  /* 0x0000761004007816 */ /* 0x000fe40000000000 */
[----:B------:R-:W-:-:S07]  /*6900*/  SEL R22, R22, R3, !P0 ;  /* 0x0000000316167207 */ /* 0x000fce0004000000 */
.L_x_163:
[----:B------:R-:W-:Y:S01]  /*6910*/  LOP3.LUT P0, RZ, R0, 0xff, RZ, 0xc0, !PT ;  /* 0x000000ff00ff7812 */ /* 0x000fe2000780c0ff */
[----:B------:R-:W-:Y:S01]  /*6920*/  UIMAD.WIDE.U32 UR4, UR38, -0x33333333, URZ ;  /* 0xcccccccd260478a5 */ /* 0x000fe2000f8e003f */
[----:B------:R-:W-:-:S03]  /*6930*/  LOP3.LUT R105, R105, 0x1, RZ, 0x3c, !PT ;  /* 0x0000000169697812 */ /* 0x000fc600078e3cff */
[----:B------:R-:W-:-:S04]  /*6940*/  USHF.R.U32.HI UR4, URZ, 0x2, UR5 ;  /* 0x000000023f047899 */ /* 0x000fc80008011605 */
[----:B------:R-:W-:-:S04]  /*6950*/  UIMAD UR38, UR4, -0x5, UR38 ;  /* 0xfffffffb042678a4 */ /* 0x000fc8000f8e0226 */
[----:B------:R-:W-:Y:S08]  /*6960*/  @P0 BRA `(.L_x_166) ;  /* 0xffffffac00700947 */ /* 0x000ff0000383ffff */
[----:B------:R-:W-:Y:S05]  /*6970*/  EXIT ;  /* 0x000000000000794d */ /* 0x000fea0003800000 */
.L_x_17:
[----:B------:R-:W-:-:S08]  /*6980*/  ISETP.NE.AND P0, PT, R14, RZ, PT ;  /* 0x000000ff0e00720c */ /* 0x000fd00003f05270 */
[----:B0-----:R-:W0:-:S00]  /*6990*/  USETMAXREG.DEALLOC.CTAPOOL 0x28 ;  /* 0x00000028000079c8 */ /* 0x001e0000080e0500 */
[----:B------:R-:W-:Y:S05]  /*69a0*/  @P0 EXIT ;  /* 0x000000000000094d */ /* 0x000fea0003800000 */
[----:B0-----:R-:W-:Y:S01]  /*69b0*/  LOP3.LUT P0, RZ, R3, 0xff, RZ, 0xc0, !PT ;  /* 0x000000ff03ff7812 */ /* 0x001fe2000780c0ff */
[----:B------:R-:W-:Y:S02]  /*69c0*/  IMAD.MOV.U32 R3, RZ, RZ, 0x1 ;  /* 0x00000001ff037424 */ /* 0x000fe400078e00ff */
[----:B------:R-:W-:-:S10]  /*69d0*/  IMAD.MOV.U32 R8, RZ, RZ, RZ ;  /* 0x000000ffff087224 */ /* 0x000fd400078e00ff */
[----:B------:R-:W-:Y:S05]  /*69e0*/  @!P0 BRA `(.L_x_167) ;  /* 0x0000000c00288947 */ /* 0x000fea0003800000 */
[----:B------:R-:W0:Y:S01]  /*69f0*/  S2UR UR8, SR_CgaCtaId ;  /* 0x00000000000879c3 */ /* 0x000e220000008800 */
[----:B------:R-:W-:Y:S01]  /*6a00*/  LOP3.LUT P0, RZ, R4, 0x1f, RZ, 0xc0, !PT ;  /* 0x0000001f04ff7812 */ /* 0x000fe2000780c0ff */
[----:B------:R-:W-:Y:S01]  /*6a10*/  ULDC UR5, c[0x0][0x658] ;  /* 0x0001960000057ab9 */ /* 0x000fe20000000800 */
[----:B------:R-:W-:Y:S01]  /*6a20*/  UMOV UR6, 0xffffffff ;  /* 0xffffffff00067882 */ /* 0x000fe20000000000 */
[----:B------:R-:W-:Y:S01]  /*6a30*/  BSSY B0, `(.L_x_167) ;  /* 0x00000c5000007945 */ /* 0x000fe20003800000 */
[----:B------:R-:W-:Y:S01]  /*6a40*/  USHF.L.U32 UR6, UR6, UR5, URZ ;  /* 0x0000000506067299 */ /* 0x000fe2000800063f */
[C---:B------:R-:W-:Y:S01]  /*6a50*/  ISETP.NE.AND P2, PT, R5.reuse, RZ, PT ;  /* 0x000000ff0500720c */ /* 0x040fe20003f45270 */
[----:B------:R-:W-:Y:S01]  /*6a60*/  IMAD.MOV.U32 R10, RZ, RZ, 0x1 ;  /* 0x00000001ff0a7424 */ /* 0x000fe200078e00ff */
[----:B------:R-:W-:Y:S01]  /*6a70*/  ISETP.NE.OR P0, PT, R5, RZ, !P0 ;  /* 0x000000ff0500720c */ /* 0x000fe20004705670 */
[----:B------:R-:W-:Y:S01]  /*6a80*/  IMAD.MOV.U32 R3, RZ, RZ, 0x1 ;  /* 0x00000001ff037424 */ /* 0x000fe200078e00ff */
[----:B------:R-:W-:Y:S01]  /*6a90*/  LOP3.LUT R9, R23, 0x2, RZ, 0xfc, !PT ;  /* 0x0000000217097812 */ /* 0x000fe200078efcff */
[----:B------:R-:W-:Y:S01]  /*6aa0*/  IMAD.MOV.U32 R8, RZ, RZ, RZ ;  /* 0x000000ffff087224 */ /* 0x000fe200078e00ff */
[----:B------:R-:W-:Y:S01]  /*6ab0*/  ULDC UR4, c[0x0][0x600] ;  /* 0x0001800000047ab9 */ /* 0x000fe20000000800 */
[----:B------:R-:W-:Y:S01]  /*6ac0*/  UMOV UR7, 0x1 ;  /* 0x0000000100077882 */ /* 0x000fe20000000000 */
[----:B------:R-:W-:-:S02]  /*6ad0*/  UIADD3 UR22, UR40, 0x1, URZ ;  /* 0x0000000128167890 */ /* 0x000fc4000fffe03f */
[----:B------:R-:W-:Y:S02]  /*6ae0*/  UIADD3 UR15, UR4, -0x1, URZ ;  /* 0xffffffff040f7890 */ /* 0x000fe4000fffe03f */
[----:B------:R-:W-:Y:S02]  /*6af0*/  USHF.L.U32 UR17, UR7, UR5, URZ ;  /* 0x0000000507117299 */ /* 0x000fe4000800063f */
[----:B------:R-:W-:Y:S01]  /*6b00*/  ULOP3.LUT UR16, URZ, UR6, URZ, 0x33, !UPT ;  /* 0x000000063f107292 */ /* 0x000fe2000f8e333f */
[----:B------:R-:W-:Y:S01]  /*6b10*/  ULDC.64 UR20, c[0x0][0x198] ;  /* 0x0000660000147ab9 */ /* 0x000fe20000000a00 */
[----:B0-----:R-:W-:-:S10]  /*6b20*/  IMAD.U32 R11, RZ, RZ, UR8 ;  /* 0x00000008ff0b7e24 */ /* 0x001fd4000f8e00ff */
.L_x_179:
[----:B------:R-:W-:-:S03]  /*6b30*/  UMOV UR4, 0xffffffff ;  /* 0xffffffff00047882 */ /* 0x000fc60000000000 */
[----:B------:R-:W-:Y:S05]  /*6b40*/  BRA.DIV UR4, `(.L_x_168) ;  /* 0x0000001204107947 */ /* 0x000fea000b800000 */
[----:B------:R-:W-:-:S13]  /*6b50*/  ELECT P6, URZ, PT ;  /* 0x00000000003f782f */ /* 0x000fda00038c0000 */
.L_x_193:
[----:B------:R-:W0:Y:S01]  /*6b60*/  LDC R4, c[0x0][0x28c] ;  /* 0x0000a300ff047b82 */ /* 0x000e220000000800 */
[----:B------:R-:W-:Y:S01]  /*6b70*/  BSSY B1, `(.L_x_169) ;  /* 0x000003c000017945 */ /* 0x000fe20003800000 */
[----:B0-----:R-:W-:-:S13]  /*6b80*/  ISETP.LT.OR P6, PT, R4, 0x1, !P6 ;  /* 0x000000010400780c */ /* 0x001fda00077c1670 */
[----:B------:R-:W-:Y:S05]  /*6b90*/  @P6 BRA `(.L_x_170) ;  /* 0x0000000000e46947 */ /* 0x000fea0003800000 */
[----:B------:R-:W-:Y:S02]  /*6ba0*/  IMAD R11, R22, 0x2, R11 ;  /* 0x00000002160b7824 */ /* 0x000fe400078e020b */
[----:B------:R-:W-:Y:S02]  /*6bb0*/  IMAD.SHL.U32 R18, R18, 0x80, RZ ;  /* 0x0000008012127824 */ /* 0x000fe400078e00ff */
[----:B------:R-:W-:Y:S02]  /*6bc0*/  IMAD.MOV.U32 R15, RZ, RZ, RZ ;  /* 0x000000ffff0f7224 */ /* 0x000fe400078e00ff */
[----:B------:R-:W-:Y:S02]  /*6bd0*/  IMAD.U32 R20, RZ, RZ, UR22 ;  /* 0x00000016ff147e24 */ /* 0x000fe4000f8e00ff */
[----:B------:R-:W-:Y:S02]  /*6be0*/  IMAD.MOV.U32 R4, RZ, RZ, R3 ;  /* 0x000000ffff047224 */ /* 0x000fe400078e0003 */
[----:B------:R-:W-:-:S02]  /*6bf0*/  IMAD.MOV.U32 R6, RZ, RZ, R8 ;  /* 0x000000ffff067224 */ /* 0x000fc400078e0008 */
[----:B------:R-:W-:-:S07]  /*6c00*/  IMAD.SHL.U32 R12, R11, 0x20, RZ ;  /* 0x000000200b0c7824 */ /* 0x000fce00078e00ff */
.L_x_174:
[----:B------:R-:W0:Y:S01]  /*6c10*/  S2UR UR4, SR_CgaCtaId ;  /* 0x00000000000479c3 */ /* 0x000e220000008800 */
[----:B------:R-:W-:Y:S02]  /*6c20*/  MOV R14, 0x400 ;  /* 0x00000400000e7802 */ /* 0x000fe40000000f00 */
[----:B------:R-:W-:-:S05]  /*6c30*/  SHF.L.U32 R5, R4, 0x1f, RZ ;  /* 0x0000001f04057819 */ /* 0x000fca00000006ff */
[----:B------:R-:W1:Y:S01]  /*6c40*/  @!P2 LDC R7, c[0x0][0x500] ;  /* 0x00014000ff07ab82 */ /* 0x000e620000000800 */
[----:B0-----:R-:W-:-:S05]  /*6c50*/  IMAD.U32 R11, RZ, RZ, UR4 ;  /* 0x00000004ff0b7e24 */ /* 0x001fca000f8e00ff */
[----:B------:R-:W-:-:S05]  /*6c60*/  LEA R13, R11, R14, 0x18 ;  /* 0x0000000e0b0d7211 */ /* 0x000fca00078ec0ff */
[----:B------:R-:W-:-:S04]  /*6c70*/  IMAD R14, R6, 0x8, R13 ;  /* 0x00000008060e7824 */ /* 0x000fc800078e020d */
[----:B------:R-:W0:Y:S02]  /*6c80*/  SYNCS.PHASECHK.TRANS64.TRYWAIT P1, [R14+URZ+0x28], R5 ;  /* 0x000028050e0075a7 */ /* 0x000e24000802017f */
[----:B01----:R-:W-:Y:S05]  /*6c90*/  @!P1 BRA `(.L_x_171) ;  /* 0x0000000c00dc9947 */ /* 0x003fea0003800000 */
.L_x_194:
[----:B0-----:R-:W-:Y:S01]  /*6ca0*/  PRMT R5, R9, 0x9910, RZ ;  /* 0x0000991009057816 */ /* 0x001fe200000000ff */
[----:B------:R0:W-:Y:S03]  /*6cb0*/  @!P2 SYNCS.ARRIVE.TRANS64 RZ, [R14+URZ], R7 ;  /* 0x000000070effa9a7 */ /* 0x0001e6000800003f */
[----:B------:R-:W-:-:S13]  /*6cc0*/  ISETP.NE.AND P1, PT, R5, 0x2, PT ;  /* 0x000000020500780c */ /* 0x000fda0003f25270 */
[----:B0-----:R-:W-:Y:S05]  /*6cd0*/  @P1 BRA `(.L_x_172) ;  /* 0x0000000000041947 */ /* 0x001fea0003800000 */
[----:B------:R-:W-:Y:S01]  /*6ce0*/  BPT.TRAP 0x1 ;  /* 0x000000040000795c */ /* 0x000fe20000300000 */
.L_x_172:
[----:B------:R-:W-:Y:S05]  /*6cf0*/  @P0 BRA `(.L_x_173) ;  /* 0x0000000000040947 */ /* 0x000fea0003800000 */
[----:B------:R-:W-:Y:S01]  /*6d00*/  BPT.TRAP 0x1 ;  /* 0x000000040000795c */ /* 0x000fe20000300000 */
.L_x_173:
[----:B------:R-:W-:Y:S01]  /*6d10*/  IMAD R5, R6, 0x2, R11 ;  /* 0x0000000206057824 */ /* 0x000fe200078e020b */
[----:B------:R-:W-:Y:S01]  /*6d20*/  R2UR UR9, R14 ;  /* 0x000000000e0972ca */ /* 0x000fe200000e0000 */
[----:B------:R-:W-:Y:S01]  /*6d30*/  VIADD R20, R20, 0xffffffff ;  /* 0xffffffff14147836 */ /* 0x000fe20000000000 */
[----:B------:R-:W-:Y:S01]  /*6d40*/  UIADD3 UR4, UP0, UR20, 0xf0, URZ ;  /* 0x000000f014047890 */ /* 0x000fe2000ff1e03f */
[----:B------:R-:W-:Y:S01]  /*6d50*/  IMAD.SHL.U32 R5, R5, 0x400, RZ ;  /* 0x0000040005057824 */ /* 0x000fe200078e00ff */
[----:B------:R-:W-:Y:S01]  /*6d60*/  R2UR UR11, R12 ;  /* 0x000000000c0b72ca */ /* 0x000fe200000e0000 */
[----:B------:R-:W-:Y:S01]  /*6d70*/  UIADD3 UR24, UP1, UR20, 0x1f0, URZ ;  /* 0x000001f014187890 */ /* 0x000fe2000ff3e03f */
[----:B------:R-:W-:Y:S01]  /*6d80*/  R2UR UR10, R15 ;  /* 0x000000000f0a72ca */ /* 0x000fe200000e0000 */
[--C-:B------:R-:W-:Y:S01]  /*6d90*/  IMAD R5, R5, 0x4, R13.reuse ;  /* 0x0000000405057824 */ /* 0x100fe200078e020d */
[----:B------:R-:W-:Y:S01]  /*6da0*/  R2UR UR12, R19 ;  /* 0x00000000130c72ca */ /* 0x000fe200000e0000 */
[----:B------:R-:W-:Y:S01]  /*6db0*/  IMAD R13, R6, 0x4000, R13 ;  /* 0x00004000060d7824 */ /* 0x000fe200078e020d */
[----:B------:R-:W-:Y:S01]  /*6dc0*/  R2UR UR18, R18 ;  /* 0x00000000121272ca */ /* 0x000fe200000e0000 */
[----:B------:R-:W-:Y:S01]  /*6dd0*/  VIADD R6, R6, 0x1 ;  /* 0x0000000106067836 */ /* 0x000fe20000000000 */
[----:B------:R-:W-:Y:S01]  /*6de0*/  R2UR UR5, R5 ;  /* 0x00000000050572ca */ /* 0x000fe200000e0000 */
[----:B------:R-:W-:Y:S01]  /*6df0*/  UIADD3.X UR25, URZ, UR21, URZ, UP1, !UPT ;  /* 0x000000153f197290 */ /* 0x000fe20008ffe43f */
[----:B------:R-:W-:Y:S01]  /*6e00*/  R2UR UR8, R13 ;  /* 0x000000000d0872ca */ /* 0x000fe200000e0000 */
[----:B------:R-:W-:Y:S01]  /*6e10*/  UMOV UR19, 0x30000 ;  /* 0x0003000000137882 */ /* 0x000fe20000000000 */
[----:B------:R-:W-:Y:S01]  /*6e20*/  ISETP.GT.AND P3, PT, R20, 0x1, PT ;  /* 0x000000011400780c */ /* 0x000fe20003f64270 */
[----:B------:R-:W-:Y:S01]  /*6e30*/  UMOV UR6, 0x0 ;  /* 0x0000000000067882 */ /* 0x000fe20000000000 */
[----:B------:R-:W-:Y:S01]  /*6e40*/  UMOV UR7, 0x10000000 ;  /* 0x1000000000077882 */ /* 0x000fe20000000000 */
[----:B------:R-:W-:Y:S01]  /*6e50*/  ISETP.NE.AND P1, PT, R6, 0x5, PT ;  /* 0x000000050600780c */ /* 0x000fe20003f25270 */
[----:B------:R-:W-:-:S03]  /*6e60*/  VIADD R15, R15, 0x20 ;  /* 0x000000200f0f7836 */ /* 0x000fc60000000000 */
[----:B------:R-:W-:Y:S02]  /*6e70*/  SEL R5, RZ, 0x1, P1 ;  /* 0x00000001ff057807 */ /* 0x000fe40000800000 */
[----:B------:R-:W-:Y:S01]  /*6e80*/  UIADD3 UR13, UR5, 0x180, URZ ;  /* 0x00000180050d7890 */ /* 0x000fe2000fffe03f */
[----:B------:R-:W-:Y:S01]  /*6e90*/  SEL R6, R6, RZ, P1 ;  /* 0x000000ff06067207 */ /* 0x000fe20000800000 */
[----:B------:R-:W-:Y:S01]  /*6ea0*/  UIADD3.X UR5, URZ, UR21, URZ, UP0, !UPT ;  /* 0x000000153f057290 */ /* 0x000fe200087fe43f */
[----:B------:R-:W-:Y:S01]  /*6eb0*/  LOP3.LUT R4, R4, R5, RZ, 0x3c, !PT ;  /* 0x0000000504047212 */ /* 0x000fe200078e3cff */
[----:B------:R-:W-:-:S03]  /*6ec0*/  UIADD3 UR14, UR8, 0xa180, URZ ;  /* 0x0000a180080e7890 */ /* 0x000fc6000fffe03f */
[----:B------:R-:W-:-:S04]  /*6ed0*/  UMOV UR8, UR13 ;  /* 0x0000000d00087c82 */ /* 0x000fc80008000000 */
[----:B------:R0:W-:Y:S02]  /*6ee0*/  UTMALDG.3D.MULTICAST [UR8], [UR4], UR19, desc[UR6] ;  /* 0x00000608040073b4 */ /* 0x0001e40008011813 */
[----:B0-----:R-:W-:Y:S01]  /*6ef0*/  UMOV UR8, UR14 ;  /* 0x0000000e00087c82 */ /* 0x001fe20008000000 */
[----:B------:R-:W-:Y:S02]  /*6f00*/  UMOV UR11, UR18 ;  /* 0x00000012000b7c82 */ /* 0x000fe40008000000 */
[----:B------:R0:W-:Y:S02]  /*6f10*/  UTMALDG.3D [UR8], [UR24], desc[UR6] ;  /* 0x00000608180075b4 */ /* 0x0001e40008011000 */
[----:B0-----:R-:W-:Y:S05]  /*6f20*/  @P3 BRA `(.L_x_174) ;  /* 0xfffffffc00383947 */ /* 0x001fea000383ffff */
.L_x_170:
[----:B------:R-:W-:Y:S05]  /*6f30*/  BSYNC B1 ;  /* 0x0000000000017941 */ /* 0x000fea0003800000 */
.L_x_169:
[----:B------:R-:W3:Y:S01]  /*6f40*/  LDL.64 R24, [R1] ;  /* 0x0000000001187983 */ /* 0x000ee20000100a00 */
[----:B------:R-:W-:Y:S01]  /*6f50*/  LOP3.LUT P4, RZ, R10, 0xff, RZ, 0xc0, !PT ;  /* 0x000000ff0aff7812 */ /* 0x000fe2000788c0ff */
[----:B------:R-:W-:Y:S01]  /*6f60*/  VIADD R7, R8, UR40 ;  /* 0x0000002808077c36 */ /* 0x000fe20008000000 */
[----:B------:R-:W-:Y:S01]  /*6f70*/  ULDC.64 UR4, c[0x0][0x650] ;  /* 0x0001940000047ab9 */ /* 0x000fe20000000a00 */
[----:B------:R-:W-:Y:S01]  /*6f80*/  IMAD.U32 R8, RZ, RZ, UR40 ;  /* 0x00000028ff087e24 */ /* 0x000fe2000f8e00ff */
[----:B------:R-:W-:Y:S01]  /*6f90*/  UISETP.GE.U32.AND UP0, UPT, UR40, 0x5, UPT ;  /* 0x000000052800788c */ /* 0x000fe2000bf06070 */
[----:B------:R-:W-:Y:S01]  /*6fa0*/  BSSY B1, `(.L_x_175) ;  /* 0x000006b000017945 */ /* 0x000fe20003800000 */
[----:B------:R-:W-:Y:S01]  /*6fb0*/  ISETP.GT.U32.AND P1, PT, R7, 0x4, PT ;  /* 0x000000040700780c */ /* 0x000fe20003f24070 */
[----:B------:R-:W-:Y:S01]  /*6fc0*/  IMAD.MOV.U32 R22, RZ, RZ, -0x1 ;  /* 0xffffffffff167424 */ /* 0x000fe200078e00ff */
[----:B------:R-:W-:Y:S01]  /*6fd0*/  PRMT R10, RZ, 0x7610, R10 ;  /* 0x00007610ff0a7816 */ /* 0x000fe2000000000a */
[----:B------:R-:W-:Y:S01]  /*6fe0*/  IMAD.MOV.U32 R18, RZ, RZ, -0x1 ;  /* 0xffffffffff127424 */ /* 0x000fe200078e00ff */
[----:B------:R-:W-:Y:S01]  /*6ff0*/  ISETP.LT.U32.AND P1, PT, R8, 0x5, P1 ;  /* 0x000000050800780c */ /* 0x000fe20000f21070 */
[----:B------:R-:W-:Y:S01]  /*7000*/  IMAD.MOV.U32 R19, RZ, RZ, -0x1 ;  /* 0xffffffffff137424 */ /* 0x000fe200078e00ff */
[----:B------:R-:W-:Y:S01]  /*7010*/  PLOP3.LUT P3, PT, PT, PT, UP0, 0x80, 0x0 ;  /* 0x000000000000781c */ /* 0x000fe20003f6f008 */
[----:B------:R-:W0:Y:S01]  /*7020*/  @P4 S2R R11, SR_CgaCtaId ;  /* 0x00000000000b4919 */ /* 0x000e220000008800 */
[----:B------:R-:W-:-:S04]  /*7030*/  @P4 MOV R4, 0x400 ;  /* 0x0000040000044802 */ /* 0x000fc80000000f00 */
[----:B0-----:R-:W-:Y:S01]  /*7040*/  @P4 LEA R6, R11, R4, 0x18 ;  /* 0x000000040b064211 */ /* 0x001fe200078ec0ff */
[----:B------:R-:W-:Y:S01]  /*7050*/  IMAD.WIDE.U32 R4, R7, -0x33333333, RZ ;  /* 0xcccccccd07047825 */ /* 0x000fe200078e00ff */
[----:B------:R-:W-:Y:S02]  /*7060*/  SEL R4, RZ, 0x1, !P1 ;  /* 0x00000001ff047807 */ /* 0x000fe40004800000 */
[----:B------:R0:W-:Y:S02]  /*7070*/  @P4 SYNCS.ARRIVE.TRANS64.A1T0 RZ, [R6+URZ+0x88], RZ ;  /* 0x000088ff06ff49a7 */ /* 0x0001e4000810003f */
[----:B------:R-:W-:Y:S02]  /*7080*/  LOP3.LUT R3, R3, R4, RZ, 0x3c, !PT ;  /* 0x0000000403037212 */ /* 0x000fe400078e3cff */
[----:B------:R-:W-:Y:S02]  /*7090*/  PRMT R4, RZ, 0x7610, R4 ;  /* 0x00007610ff047816 */ /* 0x000fe40000000004 */
[----:B0-----:R-:W-:-:S04]  /*70a0*/  SHF.R.U32.HI R6, RZ, 0x2, R5 ;  /* 0x00000002ff067819 */ /* 0x001fc80000011605 */
[----:B------:R-:W-:Y:S01]  /*70b0*/  @P3 LOP3.LUT R3, R3, 0x1, R6, 0x78, !PT ;  /* 0x0000000103033812 */ /* 0x000fe200078e7806 */
[----:B------:R-:W-:Y:S01]  /*70c0*/  IMAD R8, R6, -0x5, R7 ;  /* 0xfffffffb06087824 */ /* 0x000fe200078e0207 */
[----:B---3--:R-:W-:-:S04]  /*70d0*/  IADD3 R16, P4, R16, R24, RZ ;  /* 0x0000001810107210 */ /* 0x008fc80007f9e0ff */
[----:B------:R-:W-:Y:S01]  /*70e0*/  ISETP.GE.U32.AND P1, PT, R16, UR4, PT ;  /* 0x0000000410007c0c */ /* 0x000fe2000bf26070 */
[----:B------:R-:W-:-:S05]  /*70f0*/  IMAD.X R17, R17, 0x1, R0, P4 ;  /* 0x0000000111117824 */ /* 0x000fca00020e0600 */
[----:B------:R-:W-:-:S13]  /*7100*/  ISETP.GE.U32.AND.EX P1, PT, R17, UR5, PT, P1 ;  /* 0x0000000511007c0c */ /* 0x000fda000bf26110 */
[----:B------:R-:W-:Y:S05]  /*7110*/  @P1 BRA `(.L_x_176) ;  /* 0x00000004004c1947 */ /* 0x000fea0003800000 */
[----:B------:R-:W0:Y:S01]  /*7120*/  S2R R13, SR_CTAID.X ;  /* 0x00000000000d7919 */ /* 0x000e220000002500 */
[----:B------:R-:W-:Y:S01]  /*7130*/  ULDC.64 UR4, c[0x0][0x628] ;  /* 0x00018a0000047ab9 */ /* 0x000fe20000000a00 */
[----:B------:R-:W1:Y:S01]  /*7140*/  LDC R14, c[0x0][0x144] ;  /* 0x00005100ff0e7b82 */ /* 0x000e620000000800 */
[----:B------:R-:W-:Y:S01]  /*7150*/  ISETP.NE.U32.AND P1, PT, RZ, UR4, PT ;  /* 0x00000004ff007c0c */ /* 0x000fe2000bf25070 */
[----:B------:R-:W3:Y:S01]  /*7160*/  S2R R12, SR_CTAID.Y ;  /* 0x00000000000c7919 */ /* 0x000ee20000002600 */
[----:B------:R-:W-:Y:S01]  /*7170*/  ULDC UR7, c[0x0][0x630] ;  /* 0x00018c0000077ab9 */ /* 0x000fe20000000800 */
[----:B------:R-:W-:Y:S01]  /*7180*/  ULDC UR8, c[0x0][0x150] ;  /* 0x0000540000087ab9 */ /* 0x000fe20000000800 */
[----:B------:R-:W-:Y:S01]  /*7190*/  ISETP.NE.AND.EX P1, PT, RZ, UR5, PT, P1 ;  /* 0x00000005ff007c0c */ /* 0x000fe2000bf25310 */
[----:B------:R-:W-:Y:S02]  /*71a0*/  IMAD.MOV.U32 R4, RZ, RZ, R16 ;  /* 0x000000ffff047224 */ /* 0x000fe400078e0010 */
[----:B------:R-:W-:Y:S01]  /*71b0*/  IMAD.MOV.U32 R5, RZ, RZ, R17 ;  /* 0x000000ffff057224 */ /* 0x000fe200078e0011 */
[----:B0-----:R-:W-:-:S09]  /*71c0*/  I2FP.F32.U32 R18, R13 ;  /* 0x0000000d00127245 */ /* 0x001fd20000201000 */
[----:B------:R-:W-:Y:S05]  /*71d0*/  @!P1 BRA `(.L_x_177) ;  /* 0x0000000000289947 */ /* 0x000fea0003800000 */
[----:B------:R-:W-:Y:S02]  /*71e0*/  ULDC UR6, c[0x0][0x634] ;  /* 0x00018d0000067ab9 */ /* 0x000fe40000000800 */
[----:B------:R-:W-:-:S05]  /*71f0*/  IADD3 R5, P1, R16, UR6, RZ ;  /* 0x0000000610057c10 */ /* 0x000fca000ff3e0ff */
[----:B------:R-:W-:-:S04]  /*7200*/  IMAD.X R15, RZ, RZ, R17, P1 ;  /* 0x000000ffff0f7224 */ /* 0x000fc800008e0611 */
[----:B------:R-:W-:-:S04]  /*7210*/  IMAD.WIDE.U32 R6, R15, UR4, RZ ;  /* 0x000000040f067c25 */ /* 0x000fc8000f8e00ff */
[----:B------:R-:W-:-:S04]  /*7220*/  IMAD.WIDE.U32 R6, P1, R5, UR5, R6 ;  /* 0x0000000505067c25 */ /* 0x000fc8000f820006 */
[----:B------:R-:W-:-:S04]  /*7230*/  IMAD.WIDE.U32 R4, R5, UR4, RZ ;  /* 0x0000000405047c25 */ /* 0x000fc8000f8e00ff */
[----:B------:R-:W-:Y:S01]  /*7240*/  IMAD.MOV.U32 R4, RZ, RZ, R7 ;  /* 0x000000ffff047224 */ /* 0x000fe200078e0007 */
[----:B------:R-:W-:Y:S01]  /*7250*/  IADD3 RZ, P3, R5, R6, RZ ;  /* 0x0000000605ff7210 */ /* 0x000fe20007f7e0ff */
[----:B------:R-:W-:-:S04]  /*7260*/  IMAD.X R5, RZ, RZ, RZ, P1 ;  /* 0x000000ffff057224 */ /* 0x000fc800008e06ff */
[----:B------:R-:W-:-:S08]  /*7270*/  IMAD.WIDE.U32.X R4, R15, UR5, R4, P3 ;  /* 0x000000050f047c25 */ /* 0x000fd000098e0404 */
.L_x_177:
[----:B------:R-:W-:Y:S01]  /*7280*/  FMUL R18, R18, UR8 ;  /* 0x0000000812127c20 */ /* 0x000fe20008400000 */
[--C-:B------:R-:W-:Y:S01]  /*7290*/  SHF.R.U64 R19, R4, UR7, R5.reuse ;  /* 0x0000000704137c19 */ /* 0x100fe20008001205 */
[----:B------:R-:W-:Y:S01]  /*72a0*/  ULDC.64 UR4, c[0x0][0x620] ;  /* 0x0001880000047ab9 */ /* 0x000fe20000000a00 */
[----:B------:R-:W-:Y:S01]  /*72b0*/  SHF.R.U32.HI R4, RZ, UR7, R5 ;  /* 0x00000007ff047c19 */ /* 0x000fe20008011605 */
[----:B------:R-:W-:Y:S01]  /*72c0*/  ULDC.64 UR6, c[0x0][0x640] ;  /* 0x0001900000067ab9 */ /* 0x000fe20000000a00 */
[----:B------:R-:W-:Y:S01]  /*72d0*/  IADD3 R5, P1, RZ, -R19, RZ ;  /* 0x80000013ff057210 */ /* 0x000fe20007f3e0ff */
[----:B------:R-:W0:Y:S01]  /*72e0*/  F2I.U32.TRUNC.NTZ R18, R18 ;  /* 0x0000001200127305 */ /* 0x000e22000020f000 */
[----:B------:R-:W4:Y:S03]  /*72f0*/  LDC R15, c[0x0][0x148] ;  /* 0x00005200ff0f7b82 */ /* 0x000f260000000800 */
[----:B------:R-:W-:Y:S01]  /*7300*/  IMAD.X R4, RZ, RZ, ~R4, P1 ;  /* 0x000000ffff047224 */ /* 0x000fe200008e0e04 */
[----:B------:R-:W-:-:S03]  /*7310*/  ISETP.NE.U32.AND P1, PT, RZ, UR6, PT ;  /* 0x00000006ff007c0c */ /* 0x000fc6000bf25070 */
[----:B------:R-:W-:Y:S01]  /*7320*/  IMAD R4, R4, UR4, RZ ;  /* 0x0000000404047c24 */ /* 0x000fe2000f8e02ff */
[----:B------:R-:W-:-:S03]  /*7330*/  ISETP.NE.AND.EX P1, PT, RZ, UR7, PT, P1 ;  /* 0x00000007ff007c0c */ /* 0x000fc6000bf25310 */
[C---:B------:R-:W-:Y:S01]  /*7340*/  IMAD R7, R5.reuse, UR5, R4 ;  /* 0x0000000505077c24 */ /* 0x040fe2000f8e0204 */
[----:B------:R-:W-:Y:S01]  /*7350*/  ULDC UR5, c[0x0][0x154] ;  /* 0x0000550000057ab9 */ /* 0x000fe20000000800 */
[----:B------:R-:W-:Y:S01]  /*7360*/  IMAD.WIDE.U32 R4, R5, UR4, R16 ;  /* 0x0000000405047c25 */ /* 0x000fe2000f8e0010 */
[----:B------:R-:W-:-:S03]  /*7370*/  ULDC UR4, c[0x0][0x618] ;  /* 0x0001860000047ab9 */ /* 0x000fc60000000800 */
[----:B0-----:R-:W-:Y:S02]  /*7380*/  IMAD.MOV R6, RZ, RZ, -R18 ;  /* 0x000000ffff067224 */ /* 0x001fe400078e0a12 */
[----:B------:R-:W-:Y:S02]  /*7390*/  IMAD.IADD R5, R5, 0x1, R7 ;  /* 0x0000000105057824 */ /* 0x000fe400078e0207 */
[----:B-1----:R-:W-:Y:S01]  /*73a0*/  IMAD R13, R14, R6, R13 ;  /* 0x000000060e0d7224 */ /* 0x002fe200078e020d */
[----:B---3--:R-:W-:Y:S02]  /*73b0*/  I2FP.F32.U32 R6, R12 ;  /* 0x0000000c00067245 */ /* 0x008fe40000201000 */
[--C-:B------:R-:W-:Y:S02]  /*73c0*/  SHF.R.U64 R14, R4, UR4, R5.reuse ;  /* 0x00000004040e7c19 */ /* 0x100fe40008001205 */
[----:B------:R-:W-:Y:S01]  /*73d0*/  SHF.R.U32.HI R5, RZ, UR4, R5 ;  /* 0x00000004ff057c19 */ /* 0x000fe20008011605 */
[----:B------:R-:W-:Y:S01]  /*73e0*/  FMUL R6, R6, UR5 ;  /* 0x0000000506067c20 */ /* 0x000fe20008400000 */
[----:B------:R-:W-:-:S02]  /*73f0*/  ULDC UR4, c[0x0][0x608] ;  /* 0x0001820000047ab9 */ /* 0x000fc40000000800 */
[--C-:B------:R-:W-:Y:S01]  /*7400*/  SHF.R.U64 R20, R14, UR4, R5.reuse ;  /* 0x000000040e147c19 */ /* 0x100fe20008001205 */
[----:B------:R0:W1:Y:S01]  /*7410*/  F2I.U32.TRUNC.NTZ R21, R6 ;  /* 0x0000000600157305 */ /* 0x000062000020f000 */
[----:B------:R-:W-:Y:S01]  /*7420*/  SHF.R.U32.HI R5, RZ, UR4, R5 ;  /* 0x00000004ff057c19 */ /* 0x000fe20008011605 */
[----:B------:R-:W-:-:S03]  /*7430*/  ULDC UR4, c[0x0][0x658] ;  /* 0x0001960000047ab9 */ /* 0x000fc60000000800 */
[--C-:B------:R-:W-:Y:S02]  /*7440*/  SHF.R.U64 R18, R20, UR4, R5.reuse ;  /* 0x0000000414127c19 */ /* 0x100fe40008001205 */
[----:B------:R-:W-:-:S03]  /*7450*/  SHF.R.U32.HI R25, RZ, UR4, R5 ;  /* 0x00000004ff197c19 */ /* 0x000fc60008011605 */
[----:B------:R-:W-:Y:S02]  /*7460*/  IMAD.MOV.U32 R4, RZ, RZ, R18 ;  /* 0x000000ffff047224 */ /* 0x000fe400078e0012 */
[----:B------:R-:W-:Y:S01]  /*7470*/  IMAD.MOV.U32 R5, RZ, RZ, R25 ;  /* 0x000000ffff057224 */ /* 0x000fe200078e0019 */
[----:B0-----:R-:W-:Y:S06]  /*7480*/  @!P1 BRA `(.L_x_178) ;  /* 0x0000000000289947 */ /* 0x001fec0003800000 */
        /* <DEDUP_REMOVED lines=10> */
.L_x_178:
[----:B------:R-:W-:Y:S01]  /*7530*/  ISETP.NE.AND P1, PT, R2, 0x1, PT ;  /* 0x000000010200780c */ /* 0x000fe20003f25270 */
[----:B------:R-:W-:Y:S01]  /*7540*/  ULDC UR4, c[0x0][0x648] ;  /* 0x0001920000047ab9 */ /* 0x000fe20000000800 */
[----:B------:R-:W-:Y:S01]  /*7550*/  LOP3.LUT R20, R20, UR16, RZ, 0xc0, !PT ;  /* 0x0000001014147c12 */ /* 0x000fe2000f8ec0ff */
[----:B-1----:R-:W-:Y:S01]  /*7560*/  IMAD.MOV R21, RZ, RZ, -R21 ;  /* 0x000000ffff157224 */ /* 0x002fe200078e0a15 */
[----:B------:R-:W-:Y:S01]  /*7570*/  SHF.R.U64 R5, R4, UR4, R5 ;  /* 0x0000000404057c19 */ /* 0x000fe20008001205 */
[----:B------:R-:W-:Y:S01]  /*7580*/  ULDC UR4, c[0x0][0x638] ;  /* 0x00018e0000047ab9 */ /* 0x000fe20000000800 */
[----:B------:R-:W-:Y:S01]  /*7590*/  ULDC UR5, c[0x0][0x610] ;  /* 0x0001840000057ab9 */ /* 0x000fe20000000800 */
[----:B------:R-:W-:Y:S02]  /*75a0*/  IMAD.MOV.U32 R4, RZ, RZ, 0x1 ;  /* 0x00000001ff047424 */ /* 0x000fe400078e00ff */
[----:B------:R-:W-:Y:S02]  /*75b0*/  IMAD.MOV R7, RZ, RZ, -R5 ;  /* 0x000000ffff077224 */ /* 0x000fe400078e0a05 */
[----:B------:R-:W-:Y:S01]  /*75c0*/  IMAD R20, R5, UR17, R20 ;  /* 0x0000001105147c24 */ /* 0x000fe2000f8e0214 */
[----:B------:R-:W-:Y:S01]  /*75d0*/  LOP3.LUT R5, R14, UR15, RZ, 0xc0, !PT ;  /* 0x0000000f0e057c12 */ /* 0x000fe2000f8ec0ff */
[----:B----4-:R-:W-:-:S02]  /*75e0*/  @P1 IMAD R13, R15, R21, R12 ;  /* 0x000000150f0d1224 */ /* 0x010fc400078e020c */
[----:B------:R-:W-:Y:S01]  /*75f0*/  IMAD R18, R7, UR4, R18 ;  /* 0x0000000407127c24 */ /* 0x000fe2000f8e0212 */
[----:B------:R-:W-:Y:S01]  /*7600*/  ULDC UR4, c[0x0][0x600] ;  /* 0x0001800000047ab9 */ /* 0x000fe20000000800 */
[----:B------:R-:W-:Y:S02]  /*7610*/  IMAD R13, R20, UR5, R13 ;  /* 0x00000005140d7c24 */ /* 0x000fe4000f8e020d */
[----:B------:R-:W-:-:S05]  /*7620*/  IMAD R22, R18, UR4, R5 ;  /* 0x0000000412167c24 */ /* 0x000fca000f8e0205 */
[----:B------:R-:W-:Y:S02]  /*7630*/  SEL R18, R22, R13, !P1 ;  /* 0x0000000d16127207 */ /* 0x000fe40004800000 */
[----:B------:R-:W-:-:S07]  /*7640*/  SEL R22, R13, R22, !P1 ;  /* 0x000000160d167207 */ /* 0x000fce0004800000 */
.L_x_176:
[----:B------:R-:W-:Y:S05]  /*7650*/  BSYNC B1 ;  /* 0x0000000000017941 */ /* 0x000fea0003800000 */
.L_x_175:
[----:B------:R-:W-:-:S13]  /*7660*/  LOP3.LUT P1, RZ, R4, 0xff, RZ, 0xc0, !PT ;  /* 0x000000ff04ff7812 */ /* 0x000fda000782c0ff */
[----:B------:R-:W-:Y:S05]  /*7670*/  @P1 BRA `(.L_x_179) ;  /* 0xfffffff4002c1947 */ /* 0x000fea000383ffff */
[----:B------:R-:W-:Y:S05]  /*7680*/  BSYNC B0 ;  /* 0x0000000000007941 */ /* 0x000fea0003800000 */
.L_x_167:
[----:B------:R-:W-:-:S03]  /*7690*/  UMOV UR4, 0xffffffff ;  /* 0xffffffff00047882 */ /* 0x000fc60000000000 */
[----:B------:R-:W-:Y:S05]  /*76a0*/  BRA.DIV UR4, `(.L_x_180) ;  /* 0x00000006046c7947 */ /* 0x000fea000b800000 */
[----:B------:R-:W-:-:S13]  /*76b0*/  ELECT P6, URZ, PT ;  /* 0x00000000003f782f */ /* 0x000fda00038c0000 */
.L_x_197:
[----:B------:R-:W-:Y:S04]  /*76c0*/  BSSY B0, `(.L_x_181) ;  /* 0x0000034000007945 */ /* 0x000fe80003800000 */
[----:B------:R-:W-:Y:S05]  /*76d0*/  @!P6 BRA `(.L_x_182) ;  /* 0x0000000000c8e947 */ /* 0x000fea0003800000 */
[----:B------:R-:W-:-:S04]  /*76e0*/  LOP3.LUT R23, R23, 0x2, RZ, 0xfc, !PT ;  /* 0x0000000217177812 */ /* 0x000fc800078efcff */
[----:B------:R-:W-:-:S13]  /*76f0*/  ISETP.NE.AND P0, PT, R23, 0x3, PT ;  /* 0x000000031700780c */ /* 0x000fda0003f05270 */
[----:B------:R-:W-:Y:S05]  /*7700*/  @!P0 BRA `(.L_x_183) ;  /* 0x0000000000048947 */ /* 0x000fea0003800000 */
[----:B------:R-:W-:Y:S01]  /*7710*/  BPT.TRAP 0x1 ;  /* 0x000000040000795c */ /* 0x000fe20000300000 */
.L_x_183:
[----:B------:R-:W0:Y:S01]  /*7720*/  S2R R5, SR_CgaCtaId ;  /* 0x0000000000057919 */ /* 0x000e220000008800 */
[----:B------:R-:W-:Y:S02]  /*7730*/  MOV R0, 0x400 ;  /* 0x0000040000007802 */ /* 0x000fe40000000f00 */
[----:B------:R-:W-:Y:S02]  /*7740*/  SHF.L.U32 R2, R3, 0x1f, RZ ;  /* 0x0000001f03027819 */ /* 0x000fe400000006ff */
[----:B0-----:R-:W-:-:S05]  /*7750*/  LEA R5, R5, R0, 0x18 ;  /* 0x0000000005057211 */ /* 0x001fca00078ec0ff */
[----:B------:R-:W-:-:S04]  /*7760*/  VIADD R5, R5, 0x28 ;  /* 0x0000002805057836 */ /* 0x000fc80000000000 */
[C---:B------:R-:W-:Y:S02]  /*7770*/  IMAD R7, R8.reuse, 0x8, R5 ;  /* 0x0000000808077824 */ /* 0x040fe400078e0205 */
[----:B------:R-:W-:Y:S02]  /*7780*/  VIADD R8, R8, 0x1 ;  /* 0x0000000108087836 */ /* 0x000fe40000000000 */
[----:B------:R-:W0:Y:S03]  /*7790*/  SYNCS.PHASECHK.TRANS64.TRYWAIT P0, [R7+URZ], R2 ;  /* 0x00000002070075a7 */ /* 0x000e26000800017f */
[----:B------:R-:W-:-:S04]  /*77a0*/  ISETP.NE.AND P1, PT, R8, 0x5, PT ;  /* 0x000000050800780c */ /* 0x000fc80003f25270 */
[----:B------:R-:W-:Y:S02]  /*77b0*/  SEL R0, RZ, 0x1, P1 ;  /* 0x00000001ff007807 */ /* 0x000fe40000800000 */
[----:B------:R-:W-:Y:S02]  /*77c0*/  SEL R8, R8, RZ, P1 ;  /* 0x000000ff08087207 */ /* 0x000fe40000800000 */
[----:B------:R-:W-:-:S03]  /*77d0*/  LOP3.LUT R9, R3, R0, RZ, 0x3c, !PT ;  /* 0x0000000003097212 */ /* 0x000fc600078e3cff */
[----:B------:R-:W-:Y:S01]  /*77e0*/  IMAD R6, R8, 0x8, R5 ;  /* 0x0000000808067824 */ /* 0x000fe200078e0205 */
[----:B------:R-:W-:Y:S01]  /*77f0*/  SHF.L.U32 R3, R9, 0x1f, RZ ;  /* 0x0000001f09037819 */ /* 0x000fe200000006ff */
[----:B0-----:R-:W-:Y:S06]  /*7800*/  @!P0 BRA `(.L_x_184) ;  /* 0x0000000400348947 */ /* 0x001fec0003800000 */
.L_x_198:
[----:B------:R-:W1:Y:S01]  /*7810*/  SYNCS.PHASECHK.TRANS64.TRYWAIT P0, [R6+URZ], R3 ;  /* 0x00000003060075a7 */ /* 0x000e62000800017f */
[----:B------:R-:W-:-:S05]  /*7820*/  VIADD R0, R8, 0x1 ;  /* 0x0000000108007836 */ /* 0x000fca0000000000 */
[----:B------:R-:W-:-:S04]  /*7830*/  ISETP.NE.AND P1, PT, R0, 0x5, PT ;  /* 0x000000050000780c */ /* 0x000fc80003f25270 */
[----:B0-----:R-:W-:Y:S02]  /*7840*/  SEL R2, RZ, 0x1, P1 ;  /* 0x00000001ff027807 */ /* 0x001fe40000800000 */
[----:B------:R-:W-:Y:S02]  /*7850*/  SEL R0, R0, RZ, P1 ;  /* 0x000000ff00007207 */ /* 0x000fe40000800000 */
[----:B------:R-:W-:-:S03]  /*7860*/  LOP3.LUT R9, R9, R2, RZ, 0x3c, !PT ;  /* 0x0000000209097212 */ /* 0x000fc600078e3cff */
[----:B------:R-:W-:Y:S01]  /*7870*/  IMAD R7, R0, 0x8, R5 ;  /* 0x0000000800077824 */ /* 0x000fe200078e0205 */
[----:B------:R-:W-:Y:S01]  /*7880*/  SHF.L.U32 R4, R9, 0x1f, RZ ;  /* 0x0000001f09047819 */ /* 0x000fe200000006ff */
[----:B-1----:R-:W-:Y:S06]  /*7890*/  @!P0 BRA `(.L_x_185) ;  /* 0x0000000400248947 */ /* 0x002fec0003800000 */
.L_x_199:
[----:B------:R-:W1:Y:S01]  /*78a0*/  SYNCS.PHASECHK.TRANS64.TRYWAIT P0, [R7+URZ], R4 ;  /* 0x00000004070075a7 */ /* 0x000e62000800017f */
[----:B------:R-:W-:-:S05]  /*78b0*/  VIADD R0, R0, 0x1 ;  /* 0x0000000100007836 */ /* 0x000fca0000000000 */
[----:B------:R-:W-:-:S04]  /*78c0*/  ISETP.NE.AND P1, PT, R0, 0x5, PT ;  /* 0x000000050000780c */ /* 0x000fc80003f25270 */
[----:B------:R-:W-:Y:S02]  /*78d0*/  SEL R2, RZ, 0x1, P1 ;  /* 0x00000001ff027807 */ /* 0x000fe40000800000 */
[----:B------:R-:W-:Y:S02]  /*78e0*/  SEL R0, R0, RZ, P1 ;  /* 0x000000ff00007207 */ /* 0x000fe40000800000 */
[----:B------:R-:W-:-:S03]  /*78f0*/  LOP3.LUT R9, R9, R2, RZ, 0x3c, !PT ;  /* 0x0000000209097212 */ /* 0x000fc600078e3cff */
[----:B0-----:R-:W-:Y:S01]  /*7900*/  IMAD R6, R0, 0x8, R5 ;  /* 0x0000000800067824 */ /* 0x001fe200078e0205 */
[----:B------:R-:W-:Y:S01]  /*7910*/  SHF.L.U32 R3, R9, 0x1f, RZ ;  /* 0x0000001f09037819 */ /* 0x000fe200000006ff */
[----:B-1----:R-:W-:Y:S06]  /*7920*/  @!P0 BRA `(.L_x_186) ;  /* 0x0000000400148947 */ /* 0x002fec0003800000 */
.L_x_200:
[----:B------:R-:W1:Y:S01]  /*7930*/  SYNCS.PHASECHK.TRANS64.TRYWAIT P0, [R6+URZ], R3 ;  /* 0x00000003060075a7 */ /* 0x000e62000800017f */
[----:B------:R-:W-:-:S05]  /*7940*/  VIADD R0, R0, 0x1 ;  /* 0x0000000100007836 */ /* 0x000fca0000000000 */
[----:B------:R-:W-:-:S04]  /*7950*/  ISETP.NE.AND P1, PT, R0, 0x5, PT ;  /* 0x000000050000780c */ /* 0x000fc80003f25270 */
[----:B------:R-:W-:Y:S02]  /*7960*/  SEL R2, RZ, 0x1, P1 ;  /* 0x00000001ff027807 */ /* 0x000fe40000800000 */
[----:B------:R-:W-:Y:S02]  /*7970*/  SEL R0, R0, RZ, P1 ;  /* 0x000000ff00007207 */ /* 0x000fe40000800000 */
[----:B------:R-:W-:Y:S01]  /*7980*/  LOP3.LUT R2, R9, R2, RZ, 0x3c, !PT ;  /* 0x0000000209027212 */ /* 0x000fe200078e3cff */
[----:B-1----:R-:W-:Y:S06]  /*7990*/  @!P0 BRA `(.L_x_187) ;  /* 0x00000004000c8947 */ /* 0x002fec0003800000 */
.L_x_201:
[----:B------:R-:W-:Y:S01]  /*79a0*/  IMAD R5, R0, 0x8, R5 ;  /* 0x0000000800057824 */ /* 0x000fe200078e0205 */
[----:B------:R-:W-:-:S07]  /*79b0*/  SHF.L.U32 R0, R2, 0x1f, RZ ;  /* 0x0000001f02007819 */ /* 0x000fce00000006ff */
.L_x_188:
[----:B---3--:R3:W4:Y:S02]  /*79c0*/  SYNCS.PHASECHK.TRANS64.TRYWAIT P0, [R5+URZ], R0 ;  /* 0x00000000050075a7 */ /* 0x008724000800017f */
[----:B----4-:R-:W-:Y:S05]  /*79d0*/  @!P0 NANOSLEEP.SYNCS 0x989680 ;  /* 0x009896800000895d */ /* 0x010fea0003900000 */
[----:B------:R-:W4:Y:S02]  /*79e0*/  @!P0 SYNCS.PHASECHK.TRANS64 P0, [R5+URZ], R0 ;  /* 0x00000000050085a7 */ /* 0x000f24000800007f */
[----:B----4-:R-:W-:Y:S05]  /*79f0*/  @!P0 BRA `(.L_x_188) ;  /* 0xfffffffc00f08947 */ /* 0x010fea000383ffff */
.L_x_182:
[----:B------:R-:W-:Y:S05]  /*7a00*/  BSYNC B0 ;  /* 0x0000000000007941 */ /* 0x000fea0003800000 */
.L_x_181:
[----:B------:R-:W-:Y:S05]  /*7a10*/  EXIT ;  /* 0x000000000000794d */ /* 0x000fea0003800000 */
.L_x_19:
[----:B0-----:R-:W-:-:S04]  /*7a20*/  IMAD.U32 R3, RZ, RZ, UR43 ;  /* 0x0000002bff037e24 */ /* 0x001fc8000f8e00ff */
[----:B------:R0:W1:Y:S03]  /*7a30*/  SYNCS.PHASECHK.TRANS64.TRYWAIT P0, [R3+URZ+-0x8], R0 ;  /* 0xfffff800030075a7 */ /* 0x000066000800017f */
[----:B-1----:R-:W-:Y:S05]  /*7a40*/  @!P0 NANOSLEEP.SYNCS 0x989680 ;  /* 0x009896800000895d */ /* 0x002fea0003900000 */
[----:B------:R-:W1:Y:S02]  /*7a50*/  @!P0 SYNCS.PHASECHK.TRANS64 P0, [R3+URZ+-0x8], R0 ;  /* 0xfffff800030085a7 */ /* 0x000e64000800007f */
[----:B-1----:R-:W-:Y:S05]  /*7a60*/  @!P0 BRA `(.L_x_19) ;  /* 0xfffffffc00ec8947 */ /* 0x002fea000383ffff */
[----:B------:R-:W-:Y:S05]  /*7a70*/  BRA `(.L_x_189) ;  /* 0xffffff9c00387947 */ /* 0x000fea000383ffff */
.L_x_24:
[----:B-1----:R1:W2:Y:S02]  /*7a80*/  SYNCS.PHASECHK.TRANS64.TRYWAIT P1, [R3+URZ], R0 ;  /* 0x00000000030075a7 */ /* 0x0022a4000802017f */
[----:B--2---:R-:W-:Y:S05]  /*7a90*/  @!P1 NANOSLEEP.SYNCS 0x989680 ;  /* 0x009896800000995d */ /* 0x004fea0003900000 */
[----:B------:R-:W2:Y:S02]  /*7aa0*/  @!P1 SYNCS.PHASECHK.TRANS64 P1, [R3+URZ], R0 ;  /* 0x00000000030095a7 */ /* 0x000ea4000802007f */
[----:B--2---:R-:W-:Y:S05]  /*7ab0*/  @!P1 BRA `(.L_x_24) ;  /* 0xfffffffc00f09947 */ /* 0x004fea000383ffff */
[----:B------:R-:W-:Y:S05]  /*7ac0*/  BRA `(.L_x_23) ;  /* 0xffffff9c00ac7947 */ /* 0x000fea000383ffff */
.L_x_29:
[----:B-1----:R-:W-:-:S04]  /*7ad0*/  IMAD.U32 R5, RZ, RZ, UR4 ;  /* 0x00000004ff057e24 */ /* 0x002fc8000f8e00ff */
[----:B------:R1:W2:Y:S03]  /*7ae0*/  SYNCS.PHASECHK.TRANS64.TRYWAIT P1, [R5+URZ], R4 ;  /* 0x00000004050075a7 */ /* 0x0002a6000802017f */
[----:B--2---:R-:W-:Y:S05]  /*7af0*/  @!P1 NANOSLEEP.SYNCS 0x989680 ;  /* 0x009896800000995d */ /* 0x004fea0003900000 */
[----:B------:R-:W2:Y:S02]  /*7b00*/  @!P1 SYNCS.PHASECHK.TRANS64 P1, [R5+URZ], R4 ;  /* 0x00000004050095a7 */ /* 0x000ea4000802007f */
[----:B--2---:R-:W-:Y:S05]  /*7b10*/  @!P1 BRA `(.L_x_29) ;  /* 0xfffffffc00ec9947 */ /* 0x004fea000383ffff */
[----:B------:R-:W-:Y:S05]  /*7b20*/  BRA `(.L_x_28) ;  /* 0xffffffa0007c7947 */ /* 0x000fea000383ffff */
.L_x_35:
[----:B0-----:R-:W-:-:S04]  /*7b30*/  IMAD.U32 R3, RZ, RZ, UR43 ;  /* 0x0000002bff037e24 */ /* 0x001fc8000f8e00ff */
[----:B------:R0:W1:Y:S03]  /*7b40*/  SYNCS.PHASECHK.TRANS64.TRYWAIT P0, [R3+URZ+0x8], R0 ;  /* 0x00000800030075a7 */ /* 0x000066000800017f */
[----:B-1----:R-:W-:Y:S05]  /*7b50*/  @!P0 NANOSLEEP.SYNCS 0x989680 ;  /* 0x009896800000895d */ /* 0x002fea0003900000 */
[----:B------:R-:W1:Y:S02]  /*7b60*/  @!P0 SYNCS.PHASECHK.TRANS64 P0, [R3+URZ+0x8], R0 ;  /* 0x00000800030085a7 */ /* 0x000e64000800007f */
[----:B-1----:R-:W-:Y:S05]  /*7b70*/  @!P0 BRA `(.L_x_35) ;  /* 0xfffffffc00ec8947 */ /* 0x002fea000383ffff */
[----:B------:R-:W-:Y:S05]  /*7b80*/  BRA `(.L_x_190) ;  /* 0xffffffa400bc7947 */ /* 0x000fea000383ffff */
.L_x_168:
[----:B------:R-:W-:Y:S01]  /*7b90*/  BSSY B1, `(.L_x_191) ;  /* 0x0000006000017945 */ /* 0x000fe20003800000 */
[----:B------:R-:W-:-:S07]  /*7ba0*/  IMAD.MOV.U32 R15, RZ, RZ, -0x1 ;  /* 0xffffffffff0f7424 */ /* 0x000fce00078e00ff */
[----:B--2--5:R-:W-:Y:S05]  /*7bb0*/  WARPSYNC.COLLECTIVE R15, `(.L_x_192) ;  /* 0x000000000f0c7348 */ /* 0x024fea0003c00000 */
[----:B------:R-:W-:Y:S02]  /*7bc0*/  ELECT P6, UR62, PT ;  /* 0x00000000003e782f */ /* 0x000fe400038c0000 */
[----:B------:R-:W-:Y:S01]  /*7bd0*/  MOV R14, UR62 ;  /* 0x0000003e000e7c02 */ /* 0x000fe20008000f00 */
[----:B--2--5:R-:W-:Y:S10]  /*7be0*/  ENDCOLLECTIVE ;  /* 0x000000000000791b */ /* 0x024ff40003800000 */
.L_x_192:
[----:B------:R-:W-:Y:S05]  /*7bf0*/  BSYNC B1 ;  /* 0x0000000000017941 */ /* 0x000fea0003800000 */
.L_x_191:
[----:B------:R-:W-:Y:S05]  /*7c00*/  BRA `(.L_x_193) ;  /* 0xffffffec00d47947 */ /* 0x000fea000383ffff */
.L_x_171:
[----:B0-----:R0:W1:Y:S02]  /*7c10*/  SYNCS.PHASECHK.TRANS64.TRYWAIT P1, [R14+URZ+0x28], R5 ;  /* 0x000028050e0075a7 */ /* 0x001064000802017f */
[----:B-1----:R-:W-:Y:S05]  /*7c20*/  @!P1 NANOSLEEP.SYNCS 0x989680 ;  /* 0x009896800000995d */ /* 0x002fea0003900000 */
[----:B------:R-:W1:Y:S02]  /*7c30*/  @!P1 SYNCS.PHASECHK.TRANS64 P1, [R14+URZ+0x28], R5 ;  /* 0x000028050e0095a7 */ /* 0x000e64000802007f */
[----:B-1----:R-:W-:Y:S05]  /*7c40*/  @!P1 BRA `(.L_x_171) ;  /* 0xfffffffc00f09947 */ /* 0x002fea000383ffff */
[----:B------:R-:W-:Y:S05]  /*7c50*/  BRA `(.L_x_194) ;  /* 0xfffffff000107947 */ /* 0x000fea000383ffff */
.L_x_180:
[----:B------:R-:W-:Y:S01]  /*7c60*/  BSSY B0, `(.L_x_195) ;  /* 0x0000006000007945 */ /* 0x000fe20003800000 */
[----:B------:R-:W-:-:S07]  /*7c70*/  IMAD.MOV.U32 R15, RZ, RZ, -0x1 ;  /* 0xffffffffff0f7424 */ /* 0x000fce00078e00ff */
[----:B--2--5:R-:W-:Y:S05]  /*7c80*/  WARPSYNC.COLLECTIVE R15, `(.L_x_196) ;  /* 0x000000000f0c7348 */ /* 0x024fea0003c00000 */
[----:B------:R-:W-:Y:S02]  /*7c90*/  ELECT P6, UR62, PT ;  /* 0x00000000003e782f */ /* 0x000fe400038c0000 */
[----:B------:R-:W-:Y:S01]  /*7ca0*/  MOV R14, UR62 ;  /* 0x0000003e000e7c02 */ /* 0x000fe20008000f00 */
[----:B--2--5:R-:W-:Y:S10]  /*7cb0*/  ENDCOLLECTIVE ;  /* 0x000000000000791b */ /* 0x024ff40003800000 */
.L_x_196:
[----:B------:R-:W-:Y:S05]  /*7cc0*/  BSYNC B0 ;  /* 0x0000000000007941 */ /* 0x000fea0003800000 */
.L_x_195:
[----:B------:R-:W-:Y:S05]  /*7cd0*/  BRA `(.L_x_197) ;  /* 0xfffffff800787947 */ /* 0x000fea000383ffff */
.L_x_184:
[----:B0-----:R0:W1:Y:S02]  /*7ce0*/  SYNCS.PHASECHK.TRANS64.TRYWAIT P0, [R7+URZ], R2 ;  /* 0x00000002070075a7 */ /* 0x001064000800017f */
[----:B-1----:R-:W-:Y:S05]  /*7cf0*/  @!P0 NANOSLEEP.SYNCS 0x989680 ;  /* 0x009896800000895d */ /* 0x002fea0003900000 */
[----:B------:R-:W1:Y:S02]  /*7d00*/  @!P0 SYNCS.PHASECHK.TRANS64 P0, [R7+URZ], R2 ;  /* 0x00000002070085a7 */ /* 0x000e64000800007f */
[----:B-1----:R-:W-:Y:S05]  /*7d10*/  @!P0 BRA `(.L_x_184) ;  /* 0xfffffffc00f08947 */ /* 0x002fea000383ffff */
[----:B------:R-:W-:Y:S05]  /*7d20*/  BRA `(.L_x_198) ;  /* 0xfffffff800b87947 */ /* 0x000fea000383ffff */
.L_x_185:
[----:B0-----:R0:W1:Y:S02]  /*7d30*/  SYNCS.PHASECHK.TRANS64.TRYWAIT P0, [R6+URZ], R3 ;  /* 0x00000003060075a7 */ /* 0x001064000800017f */
[----:B-1----:R-:W-:Y:S05]  /*7d40*/  @!P0 NANOSLEEP.SYNCS 0x989680 ;  /* 0x009896800000895d */ /* 0x002fea0003900000 */
[----:B------:R-:W1:Y:S02]  /*7d50*/  @!P0 SYNCS.PHASECHK.TRANS64 P0, [R6+URZ], R3 ;  /* 0x00000003060085a7 */ /* 0x000e64000800007f */
[----:B-1----:R-:W-:Y:S05]  /*7d60*/  @!P0 BRA `(.L_x_185) ;  /* 0xfffffffc00f08947 */ /* 0x002fea000383ffff */
[----:B------:R-:W-:Y:S05]  /*7d70*/  BRA `(.L_x_199) ;  /* 0xfffffff800c87947 */ /* 0x000fea000383ffff */
.L_x_186:
[----:B0-----:R0:W1:Y:S02]  /*7d80*/  SYNCS.PHASECHK.TRANS64.TRYWAIT P0, [R7+URZ], R4 ;  /* 0x00000004070075a7 */ /* 0x001064000800017f */
[----:B-1----:R-:W-:Y:S05]  /*7d90*/  @!P0 NANOSLEEP.SYNCS 0x989680 ;  /* 0x009896800000895d */ /* 0x002fea0003900000 */
[----:B------:R-:W1:Y:S02]  /*7da0*/  @!P0 SYNCS.PHASECHK.TRANS64 P0, [R7+URZ], R4 ;  /* 0x00000004070085a7 */ /* 0x000e64000800007f */
[----:B-1----:R-:W-:Y:S05]  /*7db0*/  @!P0 BRA `(.L_x_186) ;  /* 0xfffffffc00f08947 */ /* 0x002fea000383ffff */
[----:B------:R-:W-:Y:S05]  /*7dc0*/  BRA `(.L_x_200) ;  /* 0xfffffff800d87947 */ /* 0x000fea000383ffff */
.L_x_187:
[----:B-1----:R1:W3:Y:S02]  /*7dd0*/  SYNCS.PHASECHK.TRANS64.TRYWAIT P0, [R6+URZ], R3 ;  /* 0x00000003060075a7 */ /* 0x0022e4000800017f */
[----:B---3--:R-:W-:Y:S05]  /*7de0*/  @!P0 NANOSLEEP.SYNCS 0x989680 ;  /* 0x009896800000895d */ /* 0x008fea0003900000 */
[----:B------:R-:W3:Y:S02]  /*7df0*/  @!P0 SYNCS.PHASECHK.TRANS64 P0, [R6+URZ], R3 ;  /* 0x00000003060085a7 */ /* 0x000ee4000800007f */
[----:B---3--:R-:W-:Y:S05]  /*7e00*/  @!P0 BRA `(.L_x_187) ;  /* 0xfffffffc00f08947 */ /* 0x008fea000383ffff */
[----:B------:R-:W-:Y:S05]  /*7e10*/  BRA `(.L_x_201) ;  /* 0xfffffff800e07947 */ /* 0x000fea000383ffff */
.L_x_202:
[----:B------:R-:W-:-:S00]  /*7e20*/  BRA `(.L_x_202) ;  /* 0xfffffffc00fc7947 */ /* 0x000fc0000383ffff */
[----:B------:R-:W-:-:S00]  /*7e30*/  NOP ;  /* 0x0000000000007918 */ /* 0x000fc00000000000 */
        /* <DEDUP_REMOVED lines=12> */
.L_x_203:


//--------------------- .nv.global.init           --------------------------
	.section	.nv.global.init,"aw",@progbits
.nv.global.init:
	.type		$str$22,@object
	.size		$str$22,($str$23 - $str$22)
$str$22:
        /*0000*/ 	.byte	0x6b, 0x5f, 0x74, 0x69, 0x6c, 0x65, 0x5f, 0x63, 0x6f, 0x75, 0x6e, 0x74, 0x20, 0x3e, 0x3d, 0x20
        /*0010*/ 	.byte	0x31, 0x00
	.type		$str$23,@object
	.size		$str$23,(__unnamed_1 - $str$23)
$str$23:
        /*0012*/ 	.byte	0x2f, 0x74, 0x6d, 0x70, 0x2f, 0x63, 0x75, 0x74, 0x6c, 0x61, 0x73, 0x73, 0x5f, 0x73, 0x77, 0x65
        /*0022*/ 	.byte	0x65, 0x70, 0x5f, 0x73, 0x72, 0x63, 0x2f, 0x69, 0x6e, 0x63, 0x6c, 0x75, 0x64, 0x65, 0x2f, 0x63
        /*0032*/ 	.byte	0x75, 0x74, 0x6c, 0x61, 0x73, 0x73, 0x2f, 0x67, 0x65, 0x6d, 0x6d, 0x2f, 0x63, 0x6f, 0x6c, 0x6c
        /*0042*/ 	.byte	0x65, 0x63, 0x74, 0x69, 0x76, 0x65, 0x2f, 0x73, 0x6d, 0x39, 0x30, 0x5f, 0x6d, 0x6d, 0x61, 0x5f
        /*0052*/ 	.byte	0x74, 0x6d, 0x61, 0x5f, 0x67, 0x6d, 0x6d, 0x61, 0x5f, 0x73, 0x73, 0x5f, 0x77, 0x61, 0x72, 0x70
        /*0062*/ 	.byte	0x73, 0x70, 0x65, 0x63, 0x69, 0x61, 0x6c, 0x69, 0x7a, 0x65, 0x64, 0x2e, 0x68, 0x70, 0x70, 0x00
	.type		__unnamed_1,@object
	.size		__unnamed_1,(.L_0 - __unnamed_1)
__unnamed_1:
        /*0072*/ 	.byte	0x76, 0x6f, 0x69, 0x64, 0x20, 0x63, 0x75, 0x74, 0x6c, 0x61, 0x73, 0x73, 0x3a, 0x3a, 0x67, 0x65
        /* <DEDUP_REMOVED lines=177> */
        /*0b92*/ 	.byte	0x69, 0x74, 0x79, 0x5d, 0x00
.L_0:


//--------------------- .nv.shared._ZN7cutlass13device_kernelINS_4gemm6kernel13GemmUniversalIN4cute5tupleIJiiiiEEENS1_10collective13CollectiveMmaINS1_34MainloopSm90TmaGmmaWarpSpecializedILi5ENS5_IJNS4_1CILi1EEENSA_ILi2EEESB_EEENS1_32KernelTmaWarpSpecializedPingpongEEENS5_IJNSA_ILi64EEENSA_ILi128EEENSA_ILi32EEEEEENS_10tfloat32_tENS5_IJlSB_lEEESK_SL_NS4_8TiledMMAINS4_8MMA_AtomIJNS4_4SM904GMMA30MMA_64x128x8_F32TF32TF32_SS_TNILNSP_7ScaleInE1ELSR_1EEEEEENS4_6LayoutINS5_IJSB_SB_SB_EEENS5_IJNSA_ILi0EEESW_SW_EEEEENS5_IJNS4_10UnderscoreESZ_SZ_EEEEENS4_23SM90_TMA_LOAD_MULTICASTENS4_14ComposedLayoutINS4_7SwizzleILi3ELi4ELi3EEENS4_18smem_ptr_flag_bitsILi32EEENSU_INS5_IJNSA_ILi8EEESI_EEENS5_IJSI_SB_EEEEEEEvNS4_8identityENS4_13SM90_TMA_LOADES1C_vS1D_EENS_8epilogue10collective6detail29Sm90TmaWarpSpecializedAdapterINS1H_15DefaultEpilogueISK_SL_SL_NS1G_6thread17LinearCombinationISK_Li1EffLNS1L_9ScaleType4KindE0ELNS_15FloatRoundStyleE2ESK_EENS1_15EpilogueDefaultEEEEEvvEEEEvNT_6ParamsE --------------------------
	.section	.nv.shared._ZN7cutlass13device_kernelINS_4gemm6kernel13GemmUniversalIN4cute5tupleIJiiiiEEENS1_10collective13CollectiveMmaINS1_34MainloopSm90TmaGmmaWarpSpecializedILi5ENS5_IJNS4_1CILi1EEENSA_ILi2EEESB_EEENS1_32KernelTmaWarpSpecializedPingpongEEENS5_IJNSA_ILi64EEENSA_ILi128EEENSA_ILi32EEEEEENS_10tfloat32_tENS5_IJlSB_lEEESK_SL_NS4_8TiledMMAINS4_8MMA_AtomIJNS4_4SM904GMMA30MMA_64x128x8_F32TF32TF32_SS_TNILNSP_7ScaleInE1ELSR_1EEEEEENS4_6LayoutINS5_IJSB_SB_SB_EEENS5_IJNSA_ILi0EEESW_SW_EEEEENS5_IJNS4_10UnderscoreESZ_SZ_EEEEENS4_23SM90_TMA_LOAD_MULTICASTENS4_14ComposedLayoutINS4_7SwizzleILi3ELi4ELi3EEENS4_18smem_ptr_flag_bitsILi32EEENSU_INS5_IJNSA_ILi8EEESI_EEENS5_IJSI_SB_EEEEEEEvNS4_8identityENS4_13SM90_TMA_LOADES1C_vS1D_EENS_8epilogue10collective6detail29Sm90TmaWarpSpecializedAdapterINS1H_15DefaultEpilogueISK_SL_SL_NS1G_6thread17LinearCombinationISK_Li1EffLNS1L_9ScaleType4KindE0ELNS_15FloatRoundStyleE2ESK_EENS1_15EpilogueDefaultEEEEEvvEEEEvNT_6ParamsE,"aw",@nobits
	.sectionflags	@""
	.align	16
	.zero		1024


//--------------------- .nv.shared.reserved.0     --------------------------
	.section	.nv.shared.reserved.0,"aw",@nobits
	.weak		__nv_reservedSMEM_offset_0_alias
	.size		__nv_reservedSMEM_offset_0_alias, 0, 0
	.other		__nv_reservedSMEM_offset_0_alias,@"STO_CUDA_RESERVED_SHARED STV_DEFAULT"
__nv_reservedSMEM_offset_0_alias:
	.zero		0


//--------------------- .nv.global                --------------------------
	.section	.nv.global,"aw",@nobits
.nv.global:
	.type		_ZN39_INTERNAL_741e5be5_4_k_cu_b09bbfc7_64004cute1_E,@object
	.size		_ZN39_INTERNAL_741e5be5_4_k_cu_b09bbfc7_64004cute1_E,(_ZN39_INTERNAL_741e5be5_4_k_cu_b09bbfc7_64004cuda3std3__45__cpo6cbeginE - _ZN39_INTERNAL_741e5be5_4_k_cu_b09bbfc7_64004cute1_E)
_ZN39_INTERNAL_741e5be5_4_k_cu_b09bbfc7_64004cute1_E:
	.zero		1
	.type		_ZN39_INTERNAL_741e5be5_4_k_cu_b09bbfc7_64004cuda3std3__45__cpo6cbeginE,@object
	.size		_ZN39_INTERNAL_741e5be5_4_k_cu_b09bbfc7_64004cuda3std3__45__cpo6cbeginE,(_ZN39_INTERNAL_741e5be5_4_k_cu_b09bbfc7_64004cuda3std3__48in_placeE - _ZN39_INTERNAL_741e5be5_4_k_cu_b09bbfc7_64004cuda3std3__45__cpo6cbeginE)
_ZN39_INTERNAL_741e5be5_4_k_cu_b09bbfc7_64004cuda3std3__45__cpo6cbeginE:
	.zero		1
	.type		_ZN39_INTERNAL_741e5be5_4_k_cu_b09bbfc7_64004cuda3std3__48in_placeE,@object
	.size		_ZN39_INTERNAL_741e5be5_4_k_cu_b09bbfc7_64004cuda3std3__48in_placeE,(_ZN39_INTERNAL_741e5be5_4_k_cu_b09bbfc7_64004cuda3std6ranges3__45__cpo9iter_moveE - _ZN39_INTERNAL_741e5be5_4_k_cu_b09bbfc7_64004cuda3std3__48in_placeE)
_ZN39_INTERNAL_741e5be5_4_k_cu_b09bbfc7_64004cuda3std3__48in_placeE:
	.zero		1
	.type		_ZN39_INTERNAL_741e5be5_4_k_cu_b09bbfc7_64004cuda3std6ranges3__45__cpo9iter_moveE,@object
	.size		_ZN39_INTERNAL_741e5be5_4_k_cu_b09bbfc7_64004cuda3std6ranges3__45__cpo9iter_moveE,(_ZN39_INTERNAL_741e5be5_4_k_cu_b09bbfc7_64004cuda3std3__45__cpo5beginE - _ZN39_INTERNAL_741e5be5_4_k_cu_b09bbfc7_64004cuda3std6ranges3__45__cpo9iter_moveE)
_ZN39_INTERNAL_741e5be5_4_k_cu_b09bbfc7_64004cuda3std6ranges3__45__cpo9iter_moveE:
	.zero		1
	.type		_ZN39_INTERNAL_741e5be5_4_k_cu_b09bbfc7_64004cuda3std3__45__cpo5beginE,@object
	.size		_ZN39_INTERNAL_741e5be5_4_k_cu_b09bbfc7_64004cuda3std3__45__cpo5beginE,(_ZN39_INTERNAL_741e5be5_4_k_cu_b09bbfc7_64004cuda3std3__441_GLOBAL__N__741e5be5_4_k_cu_b09bbfc7_64006ignoreE - _ZN39_INTERNAL_741e5be5_4_k_cu_b09bbfc7_64004cuda3std3__45__cpo5beginE)
_ZN39_INTERNAL_741e5be5_4_k_cu_b09bbfc7_64004cuda3std3__45__cpo5beginE:
	.zero		1
	.type		_ZN39_INTERNAL_741e5be5_4_k_cu_b09bbfc7_64004cuda3std3__441_GLOBAL__N__741e5be5_4_k_cu_b09bbfc7_64006ignoreE,@object
	.size		_ZN39_INTERNAL_741e5be5_4_k_cu_b09bbfc7_64004cuda3std3__441_GLOBAL__N__741e5be5_4_k_cu_b09bbfc7_64006ignoreE,(_ZN39_INTERNAL_741e5be5_4_k_cu_b09bbfc7_64004cute7productE - _ZN39_INTERNAL_741e5be5_4_k_cu_b09bbfc7_64004cuda3std3__441_GLOBAL__N__741e5be5_4_k_cu_b09bbfc7_64006ignoreE)
_ZN39_INTERNAL_741e5be5_4_k_cu_b09bbfc7_64004cuda3std3__441_GLOBAL__N__741e5be5_4_k_cu_b09bbfc7_64006ignoreE:
	.zero		1
	.type		_ZN39_INTERNAL_741e5be5_4_k_cu_b09bbfc7_64004cute7productE,@object
	.size		_ZN39_INTERNAL_741e5be5_4_k_cu_b09bbfc7_64004cute7productE,(_ZN39_INTERNAL_741e5be5_4_k_cu_b09bbfc7_64004cuda3std3__45__cpo3endE - _ZN39_INTERNAL_741e5be5_4_k_cu_b09bbfc7_64004cute7productE)
_ZN39_INTERNAL_741e5be5_4_k_cu_b09bbfc7_64004cute7productE:
	.zero		1
	.type		_ZN39_INTERNAL_741e5be5_4_k_cu_b09bbfc7_64004cuda3std3__45__cpo3endE,@object
	.size		_ZN39_INTERNAL_741e5be5_4_k_cu_b09bbfc7_64004cuda3std3__45__cpo3endE,(_ZN39_INTERNAL_741e5be5_4_k_cu_b09bbfc7_64004cuda3std3__419piecewise_constructE - _ZN39_INTERNAL_741e5be5_4_k_cu_b09bbfc7_64004cuda3std3__45__cpo3endE)
_ZN39_INTERNAL_741e5be5_4_k_cu_b09bbfc7_64004cuda3std3__45__cpo3endE:
	.zero		1
	.type		_ZN39_INTERNAL_741e5be5_4_k_cu_b09bbfc7_64004cuda3std3__419piecewise_constructE,@object
	.size		_ZN39_INTERNAL_741e5be5_4_k_cu_b09bbfc7_64004cuda3std3__419piecewise_constructE,(_ZN39_INTERNAL_741e5be5_4_k_cu_b09bbfc7_64004cuda3std3__45__cpo4cendE - _ZN39_INTERNAL_741e5be5_4_k_cu_b09bbfc7_64004cuda3std3__419piecewise_constructE)
_ZN39_INTERNAL_741e5be5_4_k_cu_b09bbfc7_64004cuda3std3__419piecewise_constructE:
	.zero		1
	.type		_ZN39_INTERNAL_741e5be5_4_k_cu_b09bbfc7_64004cuda3std3__45__cpo4cendE,@object
	.size		_ZN39_INTERNAL_741e5be5_4_k_cu_b09bbfc7_64004cuda3std3__45__cpo4cendE,(_ZN39_INTERNAL_741e5be5_4_k_cu_b09bbfc7_64004cuda3std6ranges3__45__cpo4swapE - _ZN39_INTERNAL_741e5be5_4_k_cu_b09bbfc7_64004cuda3std3__45__cpo4cendE)
_ZN39_INTERNAL_741e5be5_4_k_cu_b09bbfc7_64004cuda3std3__45__cpo4cendE:
	.zero		1
	.type		_ZN39_INTERNAL_741e5be5_4_k_cu_b09bbfc7_64004cuda3std6ranges3__45__cpo4swapE,@object
	.size		_ZN39_INTERNAL_741e5be5_4_k_cu_b09bbfc7_64004cuda3std6ranges3__45__cpo4swapE,(.L_8 - _ZN39_INTERNAL_741e5be5_4_k_cu_b09bbfc7_64004cuda3std6ranges3__45__cpo4swapE)
_ZN39_INTERNAL_741e5be5_4_k_cu_b09bbfc7_64004cuda3std6ranges3__45__cpo4swapE:
	.zero		1
.L_8:


//--------------------- .nv.constant0._ZN7cutlass13device_kernelINS_4gemm6kernel13GemmUniversalIN4cute5tupleIJiiiiEEENS1_10collective13CollectiveMmaINS1_34MainloopSm90TmaGmmaWarpSpecializedILi5ENS5_IJNS4_1CILi1EEENSA_ILi2EEESB_EEENS1_32KernelTmaWarpSpecializedPingpongEEENS5_IJNSA_ILi64EEENSA_ILi128EEENSA_ILi32EEEEEENS_10tfloat32_tENS5_IJlSB_lEEESK_SL_NS4_8TiledMMAINS4_8MMA_AtomIJNS4_4SM904GMMA30MMA_64x128x8_F32TF32TF32_SS_TNILNSP_7ScaleInE1ELSR_1EEEEEENS4_6LayoutINS5_IJSB_SB_SB_EEENS5_IJNSA_ILi0EEESW_SW_EEEEENS5_IJNS4_10UnderscoreESZ_SZ_EEEEENS4_23SM90_TMA_LOAD_MULTICASTENS4_14ComposedLayoutINS4_7SwizzleILi3ELi4ELi3EEENS4_18smem_ptr_flag_bitsILi32EEENSU_INS5_IJNSA_ILi8EEESI_EEENS5_IJSI_SB_EEEEEEEvNS4_8identityENS4_13SM90_TMA_LOADES1C_vS1D_EENS_8epilogue10collective6detail29Sm90TmaWarpSpecializedAdapterINS1H_15DefaultEpilogueISK_SL_SL_NS1G_6thread17LinearCombinationISK_Li1EffLNS1L_9ScaleType4KindE0ELNS_15FloatRoundStyleE2ESK_EENS1_15EpilogueDefaultEEEEEvvEEEEvNT_6ParamsE --------------------------
	.section	.nv.constant0._ZN7cutlass13device_kernelINS_4gemm6kernel13GemmUniversalIN4cute5tupleIJiiiiEEENS1_10collective13CollectiveMmaINS1_34MainloopSm90TmaGmmaWarpSpecializedILi5ENS5_IJNS4_1CILi1EEENSA_ILi2EEESB_EEENS1_32KernelTmaWarpSpecializedPingpongEEENS5_IJNSA_ILi64EEENSA_ILi128EEENSA_ILi32EEEEEENS_10tfloat32_tENS5_IJlSB_lEEESK_SL_NS4_8TiledMMAINS4_8MMA_AtomIJNS4_4SM904GMMA30MMA_64x128x8_F32TF32TF32_SS_TNILNSP_7ScaleInE1ELSR_1EEEEEENS4_6LayoutINS5_IJSB_SB_SB_EEENS5_IJNSA_ILi0EEESW_SW_EEEEENS5_IJNS4_10UnderscoreESZ_SZ_EEEEENS4_23SM90_TMA_LOAD_MULTICASTENS4_14ComposedLayoutINS4_7SwizzleILi3ELi4ELi3EEENS4_18smem_ptr_flag_bitsILi32EEENSU_INS5_IJNSA_ILi8EEESI_EEENS5_IJSI_SB_EEEEEEEvNS4_8identityENS4_13SM90_TMA_LOADES1C_vS1D_EENS_8epilogue10collective6detail29Sm90TmaWarpSpecializedAdapterINS1H_15DefaultEpilogueISK_SL_SL_NS1G_6thread17LinearCombinationISK_Li1EffLNS1L_9ScaleType4KindE0ELNS_15FloatRoundStyleE2ESK_EENS1_15EpilogueDefaultEEEEEvvEEEEvNT_6ParamsE,"a",@progbits
	.sectionflags	@""
	.align	4
.nv.constant0._ZN7cutlass13device_kernelINS_4gemm6kernel13GemmUniversalIN4cute5tupleIJiiiiEEENS1_10collective13CollectiveMmaINS1_34MainloopSm90TmaGmmaWarpSpecializedILi5ENS5_IJNS4_1CILi1EEENSA_ILi2EEESB_EEENS1_32KernelTmaWarpSpecializedPingpongEEENS5_IJNSA_ILi64EEENSA_ILi128EEENSA_ILi32EEEEEENS_10tfloat32_tENS5_IJlSB_lEEESK_SL_NS4_8TiledMMAINS4_8MMA_AtomIJNS4_4SM904GMMA30MMA_64x128x8_F32TF32TF32_SS_TNILNSP_7ScaleInE1ELSR_1EEEEEENS4_6LayoutINS5_IJSB_SB_SB_EEENS5_IJNSA_ILi0EEESW_SW_EEEEENS5_IJNS4_10UnderscoreESZ_SZ_EEEEENS4_23SM90_TMA_LOAD_MULTICASTENS4_14ComposedLayoutINS4_7SwizzleILi3ELi4ELi3EEENS4_18smem_ptr_flag_bitsILi32EEENSU_INS5_IJNSA_ILi8EEESI_EEENS5_IJSI_SB_EEEEEEEvNS4_8identityENS4_13SM90_TMA_LOADES1C_vS1D_EENS_8epilogue10collective6detail29Sm90TmaWarpSpecializedAdapterINS1H_15DefaultEpilogueISK_SL_SL_NS1G_6thread17LinearCombinationISK_Li1EffLNS1L_9ScaleType4KindE0ELNS_15FloatRoundStyleE2ESK_EENS1_15EpilogueDefaultEEEEEvvEEEEvNT_6ParamsE:
	.zero		1664


//--------------------- SYMBOLS --------------------------

	.type		.nv.reservedSmem.offset0,@object
	.size		.nv.reservedSmem.offset0,0x4
	.type		__assertfail,@function
